//
// Generated by NVIDIA NVVM Compiler
//
// Compiler Build ID: CL-36424714
// Cuda compilation tools, release 13.0, V13.0.88
// Based on NVVM 20.0.0
//

.version 9.0
.target sm_100
.address_size 64

	// .globl	_Z15VectorMulKernelPiS_S_mmm
// _ZZ20VectorTiledMulKernelPiS_S_mmmE9shareMatA has been demoted
// _ZZ20VectorTiledMulKernelPiS_S_mmmE9shareMatB has been demoted

.visible .entry _Z15VectorMulKernelPiS_S_mmm(
	.param .u64 .ptr .align 1 _Z15VectorMulKernelPiS_S_mmm_param_0,
	.param .u64 .ptr .align 1 _Z15VectorMulKernelPiS_S_mmm_param_1,
	.param .u64 .ptr .align 1 _Z15VectorMulKernelPiS_S_mmm_param_2,
	.param .u64 _Z15VectorMulKernelPiS_S_mmm_param_3,
	.param .u64 _Z15VectorMulKernelPiS_S_mmm_param_4,
	.param .u64 _Z15VectorMulKernelPiS_S_mmm_param_5
)
{
	.reg .pred 	%p<13>;
	.reg .b32 	%r<56>;
	.reg .b64 	%rd<106>;
	.reg .b64 	%fd<53>;

	ld.param.u64 	%rd25, [_Z15VectorMulKernelPiS_S_mmm_param_1];
	ld.param.u64 	%rd26, [_Z15VectorMulKernelPiS_S_mmm_param_2];
	ld.param.u64 	%rd27, [_Z15VectorMulKernelPiS_S_mmm_param_3];
	ld.param.u64 	%rd23, [_Z15VectorMulKernelPiS_S_mmm_param_4];
	ld.param.u64 	%rd24, [_Z15VectorMulKernelPiS_S_mmm_param_5];
	cvta.to.global.u64 	%rd1, %rd26;
	cvta.to.global.u64 	%rd2, %rd25;
	mov.u32 	%r1, %ctaid.x;
	mov.u32 	%r2, %ntid.x;
	mov.u32 	%r3, %tid.x;
	mad.lo.s32 	%r4, %r1, %r2, %r3;
	mov.u32 	%r5, %ctaid.y;
	mov.u32 	%r6, %ntid.y;
	mov.u32 	%r7, %tid.y;
	mad.lo.s32 	%r8, %r5, %r6, %r7;
	cvt.s64.s32 	%rd3, %r4;
	setp.le.u64 	%p1, %rd24, %rd3;
	cvt.u64.u32 	%rd4, %r8;
	setp.le.u64 	%p2, %rd27, %rd4;
	or.pred  	%p3, %p1, %p2;
	@%p3 bra 	$L__BB0_14;
	setp.eq.s64 	%p4, %rd23, 0;
	mov.f64 	%fd52, 0d0000000000000000;
	@%p4 bra 	$L__BB0_13;
	mul.lo.s64 	%rd5, %rd23, %rd4;
	and.b64  	%rd6, %rd23, 7;
	setp.lt.u64 	%p5, %rd23, 8;
	mov.f64 	%fd52, 0d0000000000000000;
	mov.b64 	%rd104, 0;
	@%p5 bra 	$L__BB0_5;
	and.b64  	%rd104, %rd23, -8;
	shl.b64 	%rd30, %rd3, 2;
	add.s64 	%rd101, %rd1, %rd30;
	shl.b64 	%rd31, %rd5, 2;
	add.s64 	%rd32, %rd31, %rd2;
	add.s64 	%rd100, %rd32, 16;
	mov.f64 	%fd52, 0d0000000000000000;
	mov.u64 	%rd102, %rd104;
$L__BB0_4:
	.pragma "nounroll";
	ld.global.u32 	%r10, [%rd100+-16];
	ld.global.u32 	%r11, [%rd101];
	mul.lo.s32 	%r12, %r11, %r10;
	cvt.rn.f64.s32 	%fd17, %r12;
	add.f64 	%fd18, %fd52, %fd17;
	ld.global.u32 	%r13, [%rd100+-12];
	shl.b64 	%rd33, %rd24, 2;
	add.s64 	%rd34, %rd101, %rd33;
	ld.global.u32 	%r14, [%rd34];
	mul.lo.s32 	%r15, %r14, %r13;
	cvt.rn.f64.s32 	%fd19, %r15;
	add.f64 	%fd20, %fd18, %fd19;
	ld.global.u32 	%r16, [%rd100+-8];
	add.s64 	%rd35, %rd34, %rd33;
	ld.global.u32 	%r17, [%rd35];
	mul.lo.s32 	%r18, %r17, %r16;
	cvt.rn.f64.s32 	%fd21, %r18;
	add.f64 	%fd22, %fd20, %fd21;
	ld.global.u32 	%r19, [%rd100+-4];
	add.s64 	%rd36, %rd35, %rd33;
	ld.global.u32 	%r20, [%rd36];
	mul.lo.s32 	%r21, %r20, %r19;
	cvt.rn.f64.s32 	%fd23, %r21;
	add.f64 	%fd24, %fd22, %fd23;
	ld.global.u32 	%r22, [%rd100];
	add.s64 	%rd37, %rd36, %rd33;
	ld.global.u32 	%r23, [%rd37];
	mul.lo.s32 	%r24, %r23, %r22;
	cvt.rn.f64.s32 	%fd25, %r24;
	add.f64 	%fd26, %fd24, %fd25;
	ld.global.u32 	%r25, [%rd100+4];
	add.s64 	%rd38, %rd37, %rd33;
	ld.global.u32 	%r26, [%rd38];
	mul.lo.s32 	%r27, %r26, %r25;
	cvt.rn.f64.s32 	%fd27, %r27;
	add.f64 	%fd28, %fd26, %fd27;
	ld.global.u32 	%r28, [%rd100+8];
	add.s64 	%rd39, %rd38, %rd33;
	ld.global.u32 	%r29, [%rd39];
	mul.lo.s32 	%r30, %r29, %r28;
	cvt.rn.f64.s32 	%fd29, %r30;
	add.f64 	%fd30, %fd28, %fd29;
	ld.global.u32 	%r31, [%rd100+12];
	add.s64 	%rd40, %rd39, %rd33;
	ld.global.u32 	%r32, [%rd40];
	mul.lo.s32 	%r33, %r32, %r31;
	cvt.rn.f64.s32 	%fd31, %r33;
	add.f64 	%fd52, %fd30, %fd31;
	add.s64 	%rd102, %rd102, -8;
	shl.b64 	%rd41, %rd24, 5;
	add.s64 	%rd101, %rd101, %rd41;
	add.s64 	%rd100, %rd100, 32;
	setp.ne.s64 	%p6, %rd102, 0;
	@%p6 bra 	$L__BB0_4;
$L__BB0_5:
	setp.eq.s64 	%p7, %rd6, 0;
	@%p7 bra 	$L__BB0_13;
	and.b64  	%rd17, %rd23, 3;
	setp.lt.u64 	%p8, %rd6, 4;
	@%p8 bra 	$L__BB0_8;
	add.s64 	%rd42, %rd104, %rd5;
	shl.b64 	%rd43, %rd42, 2;
	add.s64 	%rd44, %rd2, %rd43;
	ld.global.u32 	%r34, [%rd44];
	mad.lo.s64 	%rd45, %rd104, %rd24, %rd3;
	shl.b64 	%rd46, %rd45, 2;
	add.s64 	%rd47, %rd1, %rd46;
	ld.global.u32 	%r35, [%rd47];
	mul.lo.s32 	%r36, %r35, %r34;
	cvt.rn.f64.s32 	%fd33, %r36;
	add.f64 	%fd34, %fd52, %fd33;
	add.s64 	%rd48, %rd104, 1;
	and.b64  	%rd49, %rd48, 4294967295;
	add.s64 	%rd50, %rd49, %rd5;
	shl.b64 	%rd51, %rd50, 2;
	add.s64 	%rd52, %rd2, %rd51;
	ld.global.u32 	%r37, [%rd52];
	mad.lo.s64 	%rd53, %rd49, %rd24, %rd3;
	shl.b64 	%rd54, %rd53, 2;
	add.s64 	%rd55, %rd1, %rd54;
	ld.global.u32 	%r38, [%rd55];
	mul.lo.s32 	%r39, %r38, %r37;
	cvt.rn.f64.s32 	%fd35, %r39;
	add.f64 	%fd36, %fd34, %fd35;
	add.s64 	%rd56, %rd104, 2;
	and.b64  	%rd57, %rd56, 4294967295;
	add.s64 	%rd58, %rd57, %rd5;
	shl.b64 	%rd59, %rd58, 2;
	add.s64 	%rd60, %rd2, %rd59;
	ld.global.u32 	%r40, [%rd60];
	mad.lo.s64 	%rd61, %rd57, %rd24, %rd3;
	shl.b64 	%rd62, %rd61, 2;
	add.s64 	%rd63, %rd1, %rd62;
	ld.global.u32 	%r41, [%rd63];
	mul.lo.s32 	%r42, %r41, %r40;
	cvt.rn.f64.s32 	%fd37, %r42;
	add.f64 	%fd38, %fd36, %fd37;
	add.s64 	%rd64, %rd104, 3;
	and.b64  	%rd65, %rd64, 4294967295;
	add.s64 	%rd66, %rd65, %rd5;
	shl.b64 	%rd67, %rd66, 2;
	add.s64 	%rd68, %rd2, %rd67;
	ld.global.u32 	%r43, [%rd68];
	mad.lo.s64 	%rd69, %rd65, %rd24, %rd3;
	shl.b64 	%rd70, %rd69, 2;
	add.s64 	%rd71, %rd1, %rd70;
	ld.global.u32 	%r44, [%rd71];
	mul.lo.s32 	%r45, %r44, %r43;
	cvt.rn.f64.s32 	%fd39, %r45;
	add.f64 	%fd52, %fd38, %fd39;
	add.s64 	%rd72, %rd104, 4;
	and.b64  	%rd104, %rd72, 4294967295;
$L__BB0_8:
	setp.eq.s64 	%p9, %rd17, 0;
	@%p9 bra 	$L__BB0_13;
	setp.eq.s64 	%p10, %rd17, 1;
	@%p10 bra 	$L__BB0_11;
	add.s64 	%rd73, %rd104, %rd5;
	shl.b64 	%rd74, %rd73, 2;
	add.s64 	%rd75, %rd2, %rd74;
	ld.global.u32 	%r46, [%rd75];
	mad.lo.s64 	%rd76, %rd104, %rd24, %rd3;
	shl.b64 	%rd77, %rd76, 2;
	add.s64 	%rd78, %rd1, %rd77;
	ld.global.u32 	%r47, [%rd78];
	mul.lo.s32 	%r48, %r47, %r46;
	cvt.rn.f64.s32 	%fd41, %r48;
	add.f64 	%fd42, %fd52, %fd41;
	add.s64 	%rd79, %rd104, 1;
	and.b64  	%rd80, %rd79, 4294967295;
	add.s64 	%rd81, %rd80, %rd5;
	shl.b64 	%rd82, %rd81, 2;
	add.s64 	%rd83, %rd2, %rd82;
	ld.global.u32 	%r49, [%rd83];
	mad.lo.s64 	%rd84, %rd80, %rd24, %rd3;
	shl.b64 	%rd85, %rd84, 2;
	add.s64 	%rd86, %rd1, %rd85;
	ld.global.u32 	%r50, [%rd86];
	mul.lo.s32 	%r51, %r50, %r49;
	cvt.rn.f64.s32 	%fd43, %r51;
	add.f64 	%fd52, %fd42, %fd43;
	add.s64 	%rd87, %rd104, 2;
	and.b64  	%rd104, %rd87, 4294967295;
$L__BB0_11:
	and.b64  	%rd88, %rd23, 1;
	setp.eq.b64 	%p11, %rd88, 1;
	not.pred 	%p12, %p11;
	@%p12 bra 	$L__BB0_13;
	add.s64 	%rd89, %rd104, %rd5;
	shl.b64 	%rd90, %rd89, 2;
	add.s64 	%rd91, %rd2, %rd90;
	ld.global.u32 	%r52, [%rd91];
	mad.lo.s64 	%rd92, %rd104, %rd24, %rd3;
	shl.b64 	%rd93, %rd92, 2;
	add.s64 	%rd94, %rd1, %rd93;
	ld.global.u32 	%r53, [%rd94];
	mul.lo.s32 	%r54, %r53, %r52;
	cvt.rn.f64.s32 	%fd44, %r54;
	add.f64 	%fd52, %fd52, %fd44;
$L__BB0_13:
	ld.param.u64 	%rd99, [_Z15VectorMulKernelPiS_S_mmm_param_0];
	cvt.rzi.s32.f64 	%r55, %fd52;
	mad.lo.s64 	%rd95, %rd24, %rd4, %rd3;
	cvta.to.global.u64 	%rd96, %rd99;
	shl.b64 	%rd97, %rd95, 2;
	add.s64 	%rd98, %rd96, %rd97;
	st.global.u32 	[%rd98], %r55;
$L__BB0_14:
	ret;

}
	// .globl	_Z20VectorTiledMulKernelPiS_S_mmm
.visible .entry _Z20VectorTiledMulKernelPiS_S_mmm(
	.param .u64 .ptr .align 1 _Z20VectorTiledMulKernelPiS_S_mmm_param_0,
	.param .u64 .ptr .align 1 _Z20VectorTiledMulKernelPiS_S_mmm_param_1,
	.param .u64 .ptr .align 1 _Z20VectorTiledMulKernelPiS_S_mmm_param_2,
	.param .u64 _Z20VectorTiledMulKernelPiS_S_mmm_param_3,
	.param .u64 _Z20VectorTiledMulKernelPiS_S_mmm_param_4,
	.param .u64 _Z20VectorTiledMulKernelPiS_S_mmm_param_5
)
{
	.reg .pred 	%p<16>;
	.reg .b32 	%r<134>;
	.reg .b32 	%f<77>;
	.reg .b64 	%rd<26>;
	// demoted variable
	.shared .align 4 .b8 _ZZ20VectorTiledMulKernelPiS_S_mmmE9shareMatA[4096];
	// demoted variable
	.shared .align 4 .b8 _ZZ20VectorTiledMulKernelPiS_S_mmmE9shareMatB[4096];
	ld.param.u64 	%rd10, [_Z20VectorTiledMulKernelPiS_S_mmm_param_0];
	ld.param.u64 	%rd11, [_Z20VectorTiledMulKernelPiS_S_mmm_param_1];
	ld.param.u64 	%rd12, [_Z20VectorTiledMulKernelPiS_S_mmm_param_2];
	ld.param.u64 	%rd13, [_Z20VectorTiledMulKernelPiS_S_mmm_param_3];
	ld.param.u64 	%rd14, [_Z20VectorTiledMulKernelPiS_S_mmm_param_4];
	ld.param.u64 	%rd15, [_Z20VectorTiledMulKernelPiS_S_mmm_param_5];
	mov.u32 	%r14, %ctaid.x;
	mov.u32 	%r15, %ctaid.y;
	mov.u32 	%r1, %tid.x;
	mov.u32 	%r2, %tid.y;
	mov.u32 	%r16, %ntid.y;
	mad.lo.s32 	%r3, %r15, %r16, %r2;
	mov.u32 	%r17, %ntid.x;
	mad.lo.s32 	%r4, %r14, %r17, %r1;
	cvt.rn.f32.u64 	%f7, %rd14;
	mul.f32 	%f8, %f7, 0f3D000000;
	cvt.rpi.f32.f32 	%f1, %f8;
	setp.leu.f32 	%p2, %f1, 0f00000000;
	mov.f32 	%f75, 0f00000000;
	@%p2 bra 	$L__BB1_9;
	cvt.u64.u32 	%rd1, %r3;
	setp.gt.u64 	%p3, %rd13, %rd1;
	shl.b32 	%r19, %r2, 7;
	mov.u32 	%r20, _ZZ20VectorTiledMulKernelPiS_S_mmmE9shareMatA;
	add.s32 	%r5, %r20, %r19;
	mul.lo.s64 	%rd2, %rd14, %rd1;
	cvt.s64.s32 	%rd3, %r4;
	setp.gt.u64 	%p4, %rd15, %rd3;
	mov.u32 	%r21, _ZZ20VectorTiledMulKernelPiS_S_mmmE9shareMatB;
	add.s32 	%r22, %r21, %r19;
	shl.b32 	%r23, %r1, 2;
	add.s32 	%r6, %r22, %r23;
	and.pred  	%p1, %p3, %p4;
	cvta.to.global.u64 	%rd4, %rd11;
	cvta.to.global.u64 	%rd5, %rd12;
	mov.f32 	%f75, 0f00000000;
	mov.b32 	%r131, 0;
	not.pred 	%p11, %p1;
$L__BB1_2:
	setp.le.u64 	%p5, %rd13, %rd1;
	shl.b32 	%r8, %r131, 5;
	add.s32 	%r25, %r8, %r1;
	cvt.u64.u32 	%rd6, %r25;
	setp.le.u64 	%p6, %rd14, %rd6;
	mov.b32 	%r132, 0;
	or.pred  	%p7, %p5, %p6;
	@%p7 bra 	$L__BB1_4;
	add.s64 	%rd16, %rd2, %rd6;
	shl.b64 	%rd17, %rd16, 2;
	add.s64 	%rd18, %rd4, %rd17;
	ld.global.u32 	%r132, [%rd18];
$L__BB1_4:
	setp.le.u64 	%p8, %rd15, %rd3;
	shl.b32 	%r28, %r1, 2;
	add.s32 	%r29, %r5, %r28;
	st.shared.u32 	[%r29], %r132;
	add.s32 	%r30, %r8, %r2;
	cvt.u64.u32 	%rd7, %r30;
	setp.le.u64 	%p9, %rd14, %rd7;
	mov.b32 	%r133, 0;
	or.pred  	%p10, %p8, %p9;
	@%p10 bra 	$L__BB1_6;
	mad.lo.s64 	%rd19, %rd15, %rd7, %rd3;
	shl.b64 	%rd20, %rd19, 2;
	add.s64 	%rd21, %rd5, %rd20;
	ld.global.u32 	%r133, [%rd21];
$L__BB1_6:
	st.shared.u32 	[%r6], %r133;
	bar.sync 	0;
	@%p11 bra 	$L__BB1_8;
	ld.shared.u32 	%r31, [%r5];
	mov.u32 	%r33, _ZZ20VectorTiledMulKernelPiS_S_mmmE9shareMatB;
	add.s32 	%r34, %r33, %r28;
	ld.shared.u32 	%r35, [%r34];
	mul.lo.s32 	%r36, %r35, %r31;
	cvt.rn.f32.s32 	%f10, %r36;
	add.f32 	%f11, %f75, %f10;
	ld.shared.u32 	%r37, [%r5+4];
	ld.shared.u32 	%r38, [%r34+128];
	mul.lo.s32 	%r39, %r38, %r37;
	cvt.rn.f32.s32 	%f12, %r39;
	add.f32 	%f13, %f11, %f12;
	ld.shared.u32 	%r40, [%r5+8];
	ld.shared.u32 	%r41, [%r34+256];
	mul.lo.s32 	%r42, %r41, %r40;
	cvt.rn.f32.s32 	%f14, %r42;
	add.f32 	%f15, %f13, %f14;
	ld.shared.u32 	%r43, [%r5+12];
	ld.shared.u32 	%r44, [%r34+384];
	mul.lo.s32 	%r45, %r44, %r43;
	cvt.rn.f32.s32 	%f16, %r45;
	add.f32 	%f17, %f15, %f16;
	ld.shared.u32 	%r46, [%r5+16];
	ld.shared.u32 	%r47, [%r34+512];
	mul.lo.s32 	%r48, %r47, %r46;
	cvt.rn.f32.s32 	%f18, %r48;
	add.f32 	%f19, %f17, %f18;
	ld.shared.u32 	%r49, [%r5+20];
	ld.shared.u32 	%r50, [%r34+640];
	mul.lo.s32 	%r51, %r50, %r49;
	cvt.rn.f32.s32 	%f20, %r51;
	add.f32 	%f21, %f19, %f20;
	ld.shared.u32 	%r52, [%r5+24];
	ld.shared.u32 	%r53, [%r34+768];
	mul.lo.s32 	%r54, %r53, %r52;
	cvt.rn.f32.s32 	%f22, %r54;
	add.f32 	%f23, %f21, %f22;
	ld.shared.u32 	%r55, [%r5+28];
	ld.shared.u32 	%r56, [%r34+896];
	mul.lo.s32 	%r57, %r56, %r55;
	cvt.rn.f32.s32 	%f24, %r57;
	add.f32 	%f25, %f23, %f24;
	ld.shared.u32 	%r58, [%r5+32];
	ld.shared.u32 	%r59, [%r34+1024];
	mul.lo.s32 	%r60, %r59, %r58;
	cvt.rn.f32.s32 	%f26, %r60;
	add.f32 	%f27, %f25, %f26;
	ld.shared.u32 	%r61, [%r5+36];
	ld.shared.u32 	%r62, [%r34+1152];
	mul.lo.s32 	%r63, %r62, %r61;
	cvt.rn.f32.s32 	%f28, %r63;
	add.f32 	%f29, %f27, %f28;
	ld.shared.u32 	%r64, [%r5+40];
	ld.shared.u32 	%r65, [%r34+1280];
	mul.lo.s32 	%r66, %r65, %r64;
	cvt.rn.f32.s32 	%f30, %r66;
	add.f32 	%f31, %f29, %f30;
	ld.shared.u32 	%r67, [%r5+44];
	ld.shared.u32 	%r68, [%r34+1408];
	mul.lo.s32 	%r69, %r68, %r67;
	cvt.rn.f32.s32 	%f32, %r69;
	add.f32 	%f33, %f31, %f32;
	ld.shared.u32 	%r70, [%r5+48];
	ld.shared.u32 	%r71, [%r34+1536];
	mul.lo.s32 	%r72, %r71, %r70;
	cvt.rn.f32.s32 	%f34, %r72;
	add.f32 	%f35, %f33, %f34;
	ld.shared.u32 	%r73, [%r5+52];
	ld.shared.u32 	%r74, [%r34+1664];
	mul.lo.s32 	%r75, %r74, %r73;
	cvt.rn.f32.s32 	%f36, %r75;
	add.f32 	%f37, %f35, %f36;
	ld.shared.u32 	%r76, [%r5+56];
	ld.shared.u32 	%r77, [%r34+1792];
	mul.lo.s32 	%r78, %r77, %r76;
	cvt.rn.f32.s32 	%f38, %r78;
	add.f32 	%f39, %f37, %f38;
	ld.shared.u32 	%r79, [%r5+60];
	ld.shared.u32 	%r80, [%r34+1920];
	mul.lo.s32 	%r81, %r80, %r79;
	cvt.rn.f32.s32 	%f40, %r81;
	add.f32 	%f41, %f39, %f40;
	ld.shared.u32 	%r82, [%r5+64];
	ld.shared.u32 	%r83, [%r34+2048];
	mul.lo.s32 	%r84, %r83, %r82;
	cvt.rn.f32.s32 	%f42, %r84;
	add.f32 	%f43, %f41, %f42;
	ld.shared.u32 	%r85, [%r5+68];
	ld.shared.u32 	%r86, [%r34+2176];
	mul.lo.s32 	%r87, %r86, %r85;
	cvt.rn.f32.s32 	%f44, %r87;
	add.f32 	%f45, %f43, %f44;
	ld.shared.u32 	%r88, [%r5+72];
	ld.shared.u32 	%r89, [%r34+2304];
	mul.lo.s32 	%r90, %r89, %r88;
	cvt.rn.f32.s32 	%f46, %r90;
	add.f32 	%f47, %f45, %f46;
	ld.shared.u32 	%r91, [%r5+76];
	ld.shared.u32 	%r92, [%r34+2432];
	mul.lo.s32 	%r93, %r92, %r91;
	cvt.rn.f32.s32 	%f48, %r93;
	add.f32 	%f49, %f47, %f48;
	ld.shared.u32 	%r94, [%r5+80];
	ld.shared.u32 	%r95, [%r34+2560];
	mul.lo.s32 	%r96, %r95, %r94;
	cvt.rn.f32.s32 	%f50, %r96;
	add.f32 	%f51, %f49, %f50;
	ld.shared.u32 	%r97, [%r5+84];
	ld.shared.u32 	%r98, [%r34+2688];
	mul.lo.s32 	%r99, %r98, %r97;
	cvt.rn.f32.s32 	%f52, %r99;
	add.f32 	%f53, %f51, %f52;
	ld.shared.u32 	%r100, [%r5+88];
	ld.shared.u32 	%r101, [%r34+2816];
	mul.lo.s32 	%r102, %r101, %r100;
	cvt.rn.f32.s32 	%f54, %r102;
	add.f32 	%f55, %f53, %f54;
	ld.shared.u32 	%r103, [%r5+92];
	ld.shared.u32 	%r104, [%r34+2944];
	mul.lo.s32 	%r105, %r104, %r103;
	cvt.rn.f32.s32 	%f56, %r105;
	add.f32 	%f57, %f55, %f56;
	ld.shared.u32 	%r106, [%r5+96];
	ld.shared.u32 	%r107, [%r34+3072];
	mul.lo.s32 	%r108, %r107, %r106;
	cvt.rn.f32.s32 	%f58, %r108;
	add.f32 	%f59, %f57, %f58;
	ld.shared.u32 	%r109, [%r5+100];
	ld.shared.u32 	%r110, [%r34+3200];
	mul.lo.s32 	%r111, %r110, %r109;
	cvt.rn.f32.s32 	%f60, %r111;
	add.f32 	%f61, %f59, %f60;
	ld.shared.u32 	%r112, [%r5+104];
	ld.shared.u32 	%r113, [%r34+3328];
	mul.lo.s32 	%r114, %r113, %r112;
	cvt.rn.f32.s32 	%f62, %r114;
	add.f32 	%f63, %f61, %f62;
	ld.shared.u32 	%r115, [%r5+108];
	ld.shared.u32 	%r116, [%r34+3456];
	mul.lo.s32 	%r117, %r116, %r115;
	cvt.rn.f32.s32 	%f64, %r117;
	add.f32 	%f65, %f63, %f64;
	ld.shared.u32 	%r118, [%r5+112];
	ld.shared.u32 	%r119, [%r34+3584];
	mul.lo.s32 	%r120, %r119, %r118;
	cvt.rn.f32.s32 	%f66, %r120;
	add.f32 	%f67, %f65, %f66;
	ld.shared.u32 	%r121, [%r5+116];
	ld.shared.u32 	%r122, [%r34+3712];
	mul.lo.s32 	%r123, %r122, %r121;
	cvt.rn.f32.s32 	%f68, %r123;
	add.f32 	%f69, %f67, %f68;
	ld.shared.u32 	%r124, [%r5+120];
	ld.shared.u32 	%r125, [%r34+3840];
	mul.lo.s32 	%r126, %r125, %r124;
	cvt.rn.f32.s32 	%f70, %r126;
	add.f32 	%f71, %f69, %f70;
	ld.shared.u32 	%r127, [%r5+124];
	ld.shared.u32 	%r128, [%r34+3968];
	mul.lo.s32 	%r129, %r128, %r127;
	cvt.rn.f32.s32 	%f72, %r129;
	add.f32 	%f75, %f71, %f72;
$L__BB1_8:
	bar.sync 	0;
	add.s32 	%r131, %r131, 1;
	cvt.rn.f32.u32 	%f73, %r131;
	setp.gt.f32 	%p12, %f1, %f73;
	@%p12 bra 	$L__BB1_2;
$L__BB1_9:
	cvt.u64.u32 	%rd8, %r3;
	setp.le.u64 	%p13, %rd13, %rd8;
	cvt.s64.s32 	%rd9, %r4;
	setp.le.u64 	%p14, %rd15, %rd9;
	or.pred  	%p15, %p13, %p14;
	@%p15 bra 	$L__BB1_11;
	cvt.rzi.s32.f32 	%r130, %f75;
	mad.lo.s64 	%rd22, %rd15, %rd8, %rd9;
	cvta.to.global.u64 	%rd23, %rd10;
	shl.b64 	%rd24, %rd22, 2;
	add.s64 	%rd25, %rd23, %rd24;
	st.global.u32 	[%rd25], %r130;
$L__BB1_11:
	ret;

}
	// .globl	_Z22VectorMatrixInitializePimm
.visible .entry _Z22VectorMatrixInitializePimm(
	.param .u64 .ptr .align 1 _Z22VectorMatrixInitializePimm_param_0,
	.param .u64 _Z22VectorMatrixInitializePimm_param_1,
	.param .u64 _Z22VectorMatrixInitializePimm_param_2
)
{
	.reg .pred 	%p<2>;
	.reg .b32 	%r<6>;
	.reg .b64 	%rd<9>;

	ld.param.u64 	%rd2, [_Z22VectorMatrixInitializePimm_param_0];
	ld.param.u64 	%rd3, [_Z22VectorMatrixInitializePimm_param_1];
	ld.param.u64 	%rd4, [_Z22VectorMatrixInitializePimm_param_2];
	mov.u32 	%r1, %ctaid.x;
	mov.u32 	%r2, %ntid.x;
	mov.u32 	%r3, %tid.x;
	mad.lo.s32 	%r4, %r1, %r2, %r3;
	cvt.s64.s32 	%rd1, %r4;
	mul.lo.s64 	%rd5, %rd4, %rd3;
	setp.le.u64 	%p1, %rd5, %rd1;
	@%p1 bra 	$L__BB2_2;
	cvta.to.global.u64 	%rd6, %rd2;
	shl.b64 	%rd7, %rd1, 2;
	add.s64 	%rd8, %rd6, %rd7;
	mov.b32 	%r5, 1;
	st.global.u32 	[%rd8], %r5;
$L__BB2_2:
	ret;

}


// ===== COMPILED SASS (sm_100) =====

	.target	sm_100

	.elftype	@"ET_EXEC"


//--------------------- .note.nv.tkinfo           --------------------------
	.section	.note.nv.tkinfo,"",@"SHT_NOTE"
	.sectionflags	@"SHF_NOTE_NV_TKINFO"
	.tkinfo
        /*0018*/ 	.word	0x00000002
        /*0030*/ 	.string	""
        /*0030*/ 	.string	"ptxas"
        /*0030*/ 	.string	"Cuda compilation tools, release 13.0, V13.0.88"
        /*0030*/ 	.string	"Build cuda_13.0.r13.0/compiler.36424714_0"
        /*0030*/ 	.string	"-arch sm_100 -m 64 "



//--------------------- .note.nv.cuinfo           --------------------------
	.section	.note.nv.cuinfo,"",@"SHT_NOTE"
	.sectionflags	@"SHF_NOTE_NV_CUINFO"
        /*0018*/ 	.short	0x0002
        /*001a*/ 	.short	0x0064
        /*001c*/ 	.short	0x0082
	.zero		2


//--------------------- .nv.info                  --------------------------
	.section	.nv.info,"",@"SHT_CUDA_INFO"
	.align	4


	//----- nvinfo : EIATTR_REGCOUNT
	.align		4
        /*0000*/ 	.byte	0x04, 0x2f
        /*0002*/ 	.short	(.L_1 - .L_0)
	.align		4
.L_0:
        /*0004*/ 	.word	index@(_Z15VectorMulKernelPiS_S_mmm)
        /*0008*/ 	.word	0x00000020


	//----- nvinfo : EIATTR_FRAME_SIZE
	.align		4
.L_1:
        /*000c*/ 	.byte	0x04, 0x11
        /*000e*/ 	.short	(.L_3 - .L_2)
	.align		4
.L_2:
        /*0010*/ 	.word	index@(_Z15VectorMulKernelPiS_S_mmm)
        /*0014*/ 	.word	0x00000000


	//----- nvinfo : EIATTR_REGCOUNT
	.align		4
.L_3:
        /*0018*/ 	.byte	0x04, 0x2f
        /*001a*/ 	.short	(.L_5 - .L_4)
	.align		4
.L_4:
        /*001c*/ 	.word	index@(_Z20VectorTiledMulKernelPiS_S_mmm)
        /*0020*/ 	.word	0x0000001e


	//----- nvinfo : EIATTR_FRAME_SIZE
	.align		4
.L_5:
        /*0024*/ 	.byte	0x04, 0x11
        /*0026*/ 	.short	(.L_7 - .L_6)
	.align		4
.L_6:
        /*0028*/ 	.word	index@(_Z20VectorTiledMulKernelPiS_S_mmm)
        /*002c*/ 	.word	0x00000000


	//----- nvinfo : EIATTR_REGCOUNT
	.align		4
.L_7:
        /*0030*/ 	.byte	0x04, 0x2f
        /*0032*/ 	.short	(.L_9 - .L_8)
	.align		4
.L_8:
        /*0034*/ 	.word	index@(_Z22VectorMatrixInitializePimm)
        /*0038*/ 	.word	0x00000008


	//----- nvinfo : EIATTR_FRAME_SIZE
	.align		4
.L_9:
        /*003c*/ 	.byte	0x04, 0x11
        /*003e*/ 	.short	(.L_11 - .L_10)
	.align		4
.L_10:
        /*0040*/ 	.word	index@(_Z22VectorMatrixInitializePimm)
        /*0044*/ 	.word	0x00000000


	//----- nvinfo : EIATTR_MIN_STACK_SIZE
	.align		4
.L_11:
        /*0048*/ 	.byte	0x04, 0x12
        /*004a*/ 	.short	(.L_13 - .L_12)
	.align		4
.L_12:
        /*004c*/ 	.word	index@(_Z22VectorMatrixInitializePimm)
        /*0050*/ 	.word	0x00000000


	//----- nvinfo : EIATTR_MIN_STACK_SIZE
	.align		4
.L_13:
        /*0054*/ 	.byte	0x04, 0x12
        /*0056*/ 	.short	(.L_15 - .L_14)
	.align		4
.L_14:
        /*0058*/ 	.word	index@(_Z20VectorTiledMulKernelPiS_S_mmm)
        /*005c*/ 	.word	0x00000000


	//----- nvinfo : EIATTR_MIN_STACK_SIZE
	.align		4
.L_15:
        /*0060*/ 	.byte	0x04, 0x12
        /*0062*/ 	.short	(.L_17 - .L_16)
	.align		4
.L_16:
        /*0064*/ 	.word	index@(_Z15VectorMulKernelPiS_S_mmm)
        /*0068*/ 	.word	0x00000000
.L_17:


//--------------------- .nv.compat                --------------------------
	.section	.nv.compat,"",@"SHT_CUDA_COMPAT_INFO"
	.align	4
        /*0000*/ 	.byte	0x02, 0x09, 0x00, 0x00, 0x02, 0x02, 0x01, 0x00, 0x02, 0x05, 0x05, 0x00, 0x03, 0x07, 0x01, 0x01
        /*0010*/ 	.byte	0x02, 0x03, 0x00, 0x00, 0x02, 0x06, 0x01, 0x00, 0x04, 0x0b, 0x08, 0x00, 0x01, 0x00, 0x00, 0x00
        /*0020*/ 	.byte	0x00, 0x00, 0x00, 0x00


//--------------------- .nv.info._Z22VectorMatrixInitializePimm --------------------------
	.section	.nv.info._Z22VectorMatrixInitializePimm,"",@"SHT_CUDA_INFO"
	.sectionflags	@""
	.align	4


	//----- nvinfo : EIATTR_CUDA_API_VERSION
	.align		4
        /*0000*/ 	.byte	0x04, 0x37
        /*0002*/ 	.short	(.L_19 - .L_18)
.L_18:
        /*0004*/ 	.word	0x00000082


	//----- nvinfo : EIATTR_KPARAM_INFO
	.align		4
.L_19:
        /*0008*/ 	.byte	0x04, 0x17
        /*000a*/ 	.short	(.L_21 - .L_20)
.L_20:
        /*000c*/ 	.word	0x00000000
        /*0010*/ 	.short	0x0002
        /*0012*/ 	.short	0x0010
        /*0014*/ 	.byte	0x00, 0xf0, 0x21, 0x00


	//----- nvinfo : EIATTR_KPARAM_INFO
	.align		4
.L_21:
        /*0018*/ 	.byte	0x04, 0x17
        /*001a*/ 	.short	(.L_23 - .L_22)
.L_22:
        /*001c*/ 	.word	0x00000000
        /*0020*/ 	.short	0x0001
        /*0022*/ 	.short	0x0008
        /*0024*/ 	.byte	0x00, 0xf0, 0x21, 0x00


	//----- nvinfo : EIATTR_KPARAM_INFO
	.align		4
.L_23:
        /*0028*/ 	.byte	0x04, 0x17
        /*002a*/ 	.short	(.L_25 - .L_24)
.L_24:
        /*002c*/ 	.word	0x00000000
        /*0030*/ 	.short	0x0000
        /*0032*/ 	.short	0x0000
        /*0034*/ 	.byte	0x00, 0xf5, 0x21, 0x00


	//----- nvinfo : EIATTR_SPARSE_MMA_MASK
	.align		4
.L_25:
        /*0038*/ 	.byte	0x03, 0x50
        /*003a*/ 	.short	0x0000


	//----- nvinfo : EIATTR_MAXREG_COUNT
	.align		4
        /*003c*/ 	.byte	0x03, 0x1b
        /*003e*/ 	.short	0x00ff


	//----- nvinfo : EIATTR_MERCURY_ISA_VERSION
	.align		4
        /*0040*/ 	.byte	0x03, 0x5f
        /*0042*/ 	.short	0x0101


	//----- nvinfo : EIATTR_VRC_CTA_INIT_COUNT
	.align		4
        /*0044*/ 	.byte	0x02, 0x4a
	.zero		1
	.zero		1


	//----- nvinfo : EIATTR_EXIT_INSTR_OFFSETS
	.align		4
        /*0048*/ 	.byte	0x04, 0x1c
        /*004a*/ 	.short	(.L_27 - .L_26)


	//   ....[0]....
.L_26:
        /*004c*/ 	.word	0x000000f0


	//   ....[1]....
        /*0050*/ 	.word	0x00000160


	//----- nvinfo : EIATTR_CBANK_PARAM_SIZE
	.align		4
.L_27:
        /*0054*/ 	.byte	0x03, 0x19
        /*0056*/ 	.short	0x0018


	//----- nvinfo : EIATTR_PARAM_CBANK
	.align		4
        /*0058*/ 	.byte	0x04, 0x0a
        /*005a*/ 	.short	(.L_29 - .L_28)
	.align		4
.L_28:
        /*005c*/ 	.word	index@(.nv.constant0._Z22VectorMatrixInitializePimm)
        /*0060*/ 	.short	0x0380
        /*0062*/ 	.short	0x0018


	//----- nvinfo : EIATTR_SW_WAR
	.align		4
.L_29:
        /*0064*/ 	.byte	0x04, 0x36
        /*0066*/ 	.short	(.L_31 - .L_30)
.L_30:
        /*0068*/ 	.word	0x00000008
.L_31:


//--------------------- .nv.info._Z20VectorTiledMulKernelPiS_S_mmm --------------------------
	.section	.nv.info._Z20VectorTiledMulKernelPiS_S_mmm,"",@"SHT_CUDA_INFO"
	.sectionflags	@""
	.align	4


	//----- nvinfo : EIATTR_CUDA_API_VERSION
	.align		4
        /*0000*/ 	.byte	0x04, 0x37
        /*0002*/ 	.short	(.L_33 - .L_32)
.L_32:
        /*0004*/ 	.word	0x00000082


	//----- nvinfo : EIATTR_KPARAM_INFO
	.align		4
.L_33:
        /*0008*/ 	.byte	0x04, 0x17
        /*000a*/ 	.short	(.L_35 - .L_34)
.L_34:
        /*000c*/ 	.word	0x00000000
        /*0010*/ 	.short	0x0005
        /*0012*/ 	.short	0x0028
        /*0014*/ 	.byte	0x00, 0xf0, 0x21, 0x00


	//----- nvinfo : EIATTR_KPARAM_INFO
	.align		4
.L_35:
        /*0018*/ 	.byte	0x04, 0x17
        /*001a*/ 	.short	(.L_37 - .L_36)
.L_36:
        /*001c*/ 	.word	0x00000000
        /*0020*/ 	.short	0x0004
        /*0022*/ 	.short	0x0020
        /*0024*/ 	.byte	0x00, 0xf0, 0x21, 0x00


	//----- nvinfo : EIATTR_KPARAM_INFO
	.align		4
.L_37:
        /*0028*/ 	.byte	0x04, 0x17
        /*002a*/ 	.short	(.L_39 - .L_38)
.L_38:
        /*002c*/ 	.word	0x00000000
        /*0030*/ 	.short	0x0003
        /*0032*/ 	.short	0x0018
        /*0034*/ 	.byte	0x00, 0xf0, 0x21, 0x00


	//----- nvinfo : EIATTR_KPARAM_INFO
	.align		4
.L_39:
        /*0038*/ 	.byte	0x04, 0x17
        /*003a*/ 	.short	(.L_41 - .L_40)
.L_40:
        /*003c*/ 	.word	0x00000000
        /*0040*/ 	.short	0x0002
        /*0042*/ 	.short	0x0010
        /*0044*/ 	.byte	0x00, 0xf5, 0x21, 0x00


	//----- nvinfo : EIATTR_KPARAM_INFO
	.align		4
.L_41:
        /*0048*/ 	.byte	0x04, 0x17
        /*004a*/ 	.short	(.L_43 - .L_42)
.L_42:
        /*004c*/ 	.word	0x00000000
        /*0050*/ 	.short	0x0001
        /*0052*/ 	.short	0x0008
        /*0054*/ 	.byte	0x00, 0xf5, 0x21, 0x00


	//----- nvinfo : EIATTR_KPARAM_INFO
	.align		4
.L_43:
        /*0058*/ 	.byte	0x04, 0x17
        /*005a*/ 	.short	(.L_45 - .L_44)
.L_44:
        /*005c*/ 	.word	0x00000000
        /*0060*/ 	.short	0x0000
        /*0062*/ 	.short	0x0000
        /*0064*/ 	.byte	0x00, 0xf5, 0x21, 0x00


	//----- nvinfo : EIATTR_SPARSE_MMA_MASK
	.align		4
.L_45:
        /*0068*/ 	.byte	0x03, 0x50
        /*006a*/ 	.short	0x0000


	//----- nvinfo : EIATTR_MAXREG_COUNT
	.align		4
        /*006c*/ 	.byte	0x03, 0x1b
        /*006e*/ 	.short	0x00ff


	//----- nvinfo : EIATTR_NUM_BARRIERS
	.align		4
        /*0070*/ 	.byte	0x02, 0x4c
        /*0072*/ 	.byte	0x01
	.zero		1


	//----- nvinfo : EIATTR_MERCURY_ISA_VERSION
	.align		4
        /*0074*/ 	.byte	0x03, 0x5f
        /*0076*/ 	.short	0x0101


	//----- nvinfo : EIATTR_VRC_CTA_INIT_COUNT
	.align		4
        /*0078*/ 	.byte	0x02, 0x4a
	.zero		1
	.zero		1


	//----- nvinfo : EIATTR_EXIT_INSTR_OFFSETS
	.align		4
        /*007c*/ 	.byte	0x04, 0x1c
        /*007e*/ 	.short	(.L_47 - .L_46)


	//   ....[0]....
.L_46:
        /*0080*/ 	.word	0x00000de0


	//   ....[1]....
        /*0084*/ 	.word	0x00000e70


	//----- nvinfo : EIATTR_CRS_STACK_SIZE
	.align		4
.L_47:
        /*0088*/ 	.byte	0x04, 0x1e
        /*008a*/ 	.short	(.L_49 - .L_48)
.L_48:
        /*008c*/ 	.word	0x00000000


	//----- nvinfo : EIATTR_CBANK_PARAM_SIZE
	.align		4
.L_49:
        /*0090*/ 	.byte	0x03, 0x19
        /*0092*/ 	.short	0x0030


	//----- nvinfo : EIATTR_PARAM_CBANK
	.align		4
        /*0094*/ 	.byte	0x04, 0x0a
        /*0096*/ 	.short	(.L_51 - .L_50)
	.align		4
.L_50:
        /*0098*/ 	.word	index@(.nv.constant0._Z20VectorTiledMulKernelPiS_S_mmm)
        /*009c*/ 	.short	0x0380
        /*009e*/ 	.short	0x0030


	//----- nvinfo : EIATTR_SW_WAR
	.align		4
.L_51:
        /*00a0*/ 	.byte	0x04, 0x36
        /*00a2*/ 	.short	(.L_53 - .L_52)
.L_52:
        /*00a4*/ 	.word	0x00000008
.L_53:


//--------------------- .nv.info._Z15VectorMulKernelPiS_S_mmm --------------------------
	.section	.nv.info._Z15VectorMulKernelPiS_S_mmm,"",@"SHT_CUDA_INFO"
	.sectionflags	@""
	.align	4


	//----- nvinfo : EIATTR_CUDA_API_VERSION
	.align		4
        /*0000*/ 	.byte	0x04, 0x37
        /*0002*/ 	.short	(.L_55 - .L_54)
.L_54:
        /*0004*/ 	.word	0x00000082


	//----- nvinfo : EIATTR_KPARAM_INFO
	.align		4
.L_55:
        /*0008*/ 	.byte	0x04, 0x17
        /*000a*/ 	.short	(.L_57 - .L_56)
.L_56:
        /*000c*/ 	.word	0x00000000
        /*0010*/ 	.short	0x0005
        /*0012*/ 	.short	0x0028
        /*0014*/ 	.byte	0x00, 0xf0, 0x21, 0x00


	//----- nvinfo : EIATTR_KPARAM_INFO
	.align		4
.L_57:
        /*0018*/ 	.byte	0x04, 0x17
        /*001a*/ 	.short	(.L_59 - .L_58)
.L_58:
        /*001c*/ 	.word	0x00000000
        /*0020*/ 	.short	0x0004
        /*0022*/ 	.short	0x0020
        /*0024*/ 	.byte	0x00, 0xf0, 0x21, 0x00


	//----- nvinfo : EIATTR_KPARAM_INFO
	.align		4
.L_59:
        /*0028*/ 	.byte	0x04, 0x17
        /*002a*/ 	.short	(.L_61 - .L_60)
.L_60:
        /*002c*/ 	.word	0x00000000
        /*0030*/ 	.short	0x0003
        /*0032*/ 	.short	0x0018
        /*0034*/ 	.byte	0x00, 0xf0, 0x21, 0x00


	//----- nvinfo : EIATTR_KPARAM_INFO
	.align		4
.L_61:
        /*0038*/ 	.byte	0x04, 0x17
        /*003a*/ 	.short	(.L_63 - .L_62)
.L_62:
        /*003c*/ 	.word	0x00000000
        /*0040*/ 	.short	0x0002
        /*0042*/ 	.short	0x0010
        /*0044*/ 	.byte	0x00, 0xf5, 0x21, 0x00


	//----- nvinfo : EIATTR_KPARAM_INFO
	.align		4
.L_63:
        /*0048*/ 	.byte	0x04, 0x17
        /*004a*/ 	.short	(.L_65 - .L_64)
.L_64:
        /*004c*/ 	.word	0x00000000
        /*0050*/ 	.short	0x0001
        /*0052*/ 	.short	0x0008
        /*0054*/ 	.byte	0x00, 0xf5, 0x21, 0x00


	//----- nvinfo : EIATTR_KPARAM_INFO
	.align		4
.L_65:
        /*0058*/ 	.byte	0x04, 0x17
        /*005a*/ 	.short	(.L_67 - .L_66)
.L_66:
        /*005c*/ 	.word	0x00000000
        /*0060*/ 	.short	0x0000
        /*0062*/ 	.short	0x0000
        /*0064*/ 	.byte	0x00, 0xf5, 0x21, 0x00


	//----- nvinfo : EIATTR_SPARSE_MMA_MASK
	.align		4
.L_67:
        /*0068*/ 	.byte	0x03, 0x50
        /*006a*/ 	.short	0x0000


	//----- nvinfo : EIATTR_MAXREG_COUNT
	.align		4
        /*006c*/ 	.byte	0x03, 0x1b
        /*006e*/ 	.short	0x00ff


	//----- nvinfo : EIATTR_MERCURY_ISA_VERSION
	.align		4
        /*0070*/ 	.byte	0x03, 0x5f
        /*0072*/ 	.short	0x0101


	//----- nvinfo : EIATTR_VRC_CTA_INIT_COUNT
	.align		4
        /*0074*/ 	.byte	0x02, 0x4a
	.zero		1
	.zero		1


	//----- nvinfo : EIATTR_EXIT_INSTR_OFFSETS
	.align		4
        /*0078*/ 	.byte	0x04, 0x1c
        /*007a*/ 	.short	(.L_69 - .L_68)


	//   ....[0]....
.L_68:
        /*007c*/ 	.word	0x00000100


	//   ....[1]....
        /*0080*/ 	.word	0x00000f90


	//----- nvinfo : EIATTR_CBANK_PARAM_SIZE
	.align		4
.L_69:
        /*0084*/ 	.byte	0x03, 0x19
        /*0086*/ 	.short	0x0030


	//----- nvinfo : EIATTR_PARAM_CBANK
	.align		4
        /*0088*/ 	.byte	0x04, 0x0a
        /*008a*/ 	.short	(.L_71 - .L_70)
	.align		4
.L_70:
        /*008c*/ 	.word	index@(.nv.constant0._Z15VectorMulKernelPiS_S_mmm)
        /*0090*/ 	.short	0x0380
        /*0092*/ 	.short	0x0030


	//----- nvinfo : EIATTR_SW_WAR
	.align		4
.L_71:
        /*0094*/ 	.byte	0x04, 0x36
        /*0096*/ 	.short	(.L_73 - .L_72)
.L_72:
        /*0098*/ 	.word	0x00000008
.L_73:


//--------------------- .nv.callgraph             --------------------------
	.section	.nv.callgraph,"",@"SHT_CUDA_CALLGRAPH"
	.align	4
	.sectionentsize	8
	.align		4
        /*0000*/ 	.word	0x00000000
	.align		4
        /*0004*/ 	.word	0xffffffff
	.align		4
        /*0008*/ 	.word	0x00000000
	.align		4
        /*000c*/ 	.word	0xfffffffe
	.align		4
        /*0010*/ 	.word	0x00000000
	.align		4
        /*0014*/ 	.word	0xfffffffd
	.align		4
        /*0018*/ 	.word	0x00000000
	.align		4
        /*001c*/ 	.word	0xfffffffc


//--------------------- .text._Z22VectorMatrixInitializePimm --------------------------
	.section	.text._Z22VectorMatrixInitializePimm,"ax",@progbits
	.align	128
        .global         _Z22VectorMatrixInitializePimm
        .type           _Z22VectorMatrixInitializePimm,@function
        .size           _Z22VectorMatrixInitializePimm,(.L_x_12 - _Z22VectorMatrixInitializePimm)
        .other          _Z22VectorMatrixInitializePimm,@"STO_CUDA_ENTRY STV_DEFAULT"
_Z22VectorMatrixInitializePimm:
.text._Z22VectorMatrixInitializePimm:
[----:B------:R-:W-:Y:S01]  /*0000*/  LDC R1, c[0x0][0x37c] ;  /* 0x0000df00ff017b82 */ /* 0x000fe20000000800 */
[----:B------:R-:W0:Y:S01]  /*0010*/  S2R R3, SR_TID.X ;  /* 0x0000000000037919 */ /* 0x000e220000002100 */
[----:B------:R-:W1:Y:S06]  /*0020*/  LDCU.64 UR8, c[0x0][0x390] ;  /* 0x00007200ff0877ac */ /* 0x000e6c0008000a00 */
[----:B------:R-:W0:Y:S01]  /*0030*/  S2UR UR7, SR_CTAID.X ;  /* 0x00000000000779c3 */ /* 0x000e220000002500 */
[----:B------:R-:W1:Y:S07]  /*0040*/  LDCU.64 UR10, c[0x0][0x388] ;  /* 0x00007100ff0a77ac */ /* 0x000e6e0008000a00 */
[----:B------:R-:W0:Y:S01]  /*0050*/  LDC R0, c[0x0][0x360] ;  /* 0x0000d800ff007b82 */ /* 0x000e220000000800 */
[----:B-1----:R-:W-:-:S02]  /*0060*/  UIMAD UR6, UR9, UR10, URZ ;  /* 0x0000000a090672a4 */ /* 0x002fc4000f8e02ff */
[----:B------:R-:W-:Y:S02]  /*0070*/  UIMAD.WIDE.U32 UR4, UR8, UR10, URZ ;  /* 0x0000000a080472a5 */ /* 0x000fe4000f8e00ff */
[----:B------:R-:W-:-:S04]  /*0080*/  UIMAD UR6, UR8, UR11, UR6 ;  /* 0x0000000b080672a4 */ /* 0x000fc8000f8e0206 */
[----:B------:R-:W-:Y:S01]  /*0090*/  UIADD3 UR5, UPT, UPT, UR5, UR6, URZ ;  /* 0x0000000605057290 */ /* 0x000fe2000fffe0ff */
[----:B0-----:R-:W-:-:S05]  /*00a0*/  IMAD R0, R0, UR7, R3 ;  /* 0x0000000700007c24 */ /* 0x001fca000f8e0203 */
[----:B------:R-:W-:Y:S01]  /*00b0*/  IMAD.U32 R2, RZ, RZ, UR5 ;  /* 0x00000005ff027e24 */ /* 0x000fe2000f8e00ff */
[----:B------:R-:W-:Y:S02]  /*00c0*/  ISETP.LT.U32.AND P0, PT, R0, UR4, PT ;  /* 0x0000000400007c0c */ /* 0x000fe4000bf01070 */
[----:B------:R-:W-:-:S04]  /*00d0*/  SHF.R.S32.HI R3, RZ, 0x1f, R0 ;  /* 0x0000001fff037819 */ /* 0x000fc80000011400 */
[----:B------:R-:W-:-:S13]  /*00e0*/  ISETP.GT.U32.AND.EX P0, PT, R2, R3, PT, P0 ;  /* 0x000000030200720c */ /* 0x000fda0003f04100 */
[----:B------:R-:W-:Y:S05]  /*00f0*/  @!P0 EXIT ;  /* 0x000000000000894d */ /* 0x000fea0003800000 */
[----:B------:R-:W0:Y:S01]  /*0100*/  LDCU.64 UR6, c[0x0][0x380] ;  /* 0x00007000ff0677ac */ /* 0x000e220008000a00 */
[----:B------:R-:W-:Y:S01]  /*0110*/  IMAD.MOV.U32 R5, RZ, RZ, 0x1 ;  /* 0x00000001ff057424 */ /* 0x000fe200078e00ff */
[----:B------:R-:W1:Y:S01]  /*0120*/  LDCU.64 UR4, c[0x0][0x358] ;  /* 0x00006b00ff0477ac */ /* 0x000e620008000a00 */
[----:B0-----:R-:W-:-:S04]  /*0130*/  LEA R2, P0, R0, UR6, 0x2 ;  /* 0x0000000600027c11 */ /* 0x001fc8000f8010ff */
[----:B------:R-:W-:-:S05]  /*0140*/  LEA.HI.X R3, R0, UR7, R3, 0x2, P0 ;  /* 0x0000000700037c11 */ /* 0x000fca00080f1403 */
[----:B-1----:R-:W-:Y:S01]  /*0150*/  STG.E desc[UR4][R2.64], R5 ;  /* 0x0000000502007986 */ /* 0x002fe2000c101904 */
[----:B------:R-:W-:Y:S05]  /*0160*/  EXIT ;  /* 0x000000000000794d */ /* 0x000fea0003800000 */
.L_x_0:
[----:B------:R-:W-:-:S00]  /*0170*/  BRA `(.L_x_0) ;  /* 0xfffffffc00fc7947 */ /* 0x000fc0000383ffff */
[----:B------:R-:W-:-:S00]  /*0180*/  NOP ;  /* 0x0000000000007918 */ /* 0x000fc00000000000 */
[----:B------:R-:W-:-:S00]  /*0190*/  NOP ;  /* 0x0000000000007918 */ /* 0x000fc00000000000 */
[----:B------:R-:W-:-:S00]  /*01a0*/  NOP ;  /* 0x0000000000007918 */ /* 0x000fc00000000000 */
[----:B------:R-:W-:-:S00]  /*01b0*/  NOP ;  /* 0x0000000000007918 */ /* 0x000fc00000000000 */
[----:B------:R-:W-:-:S00]  /*01c0*/  NOP ;  /* 0x0000000000007918 */ /* 0x000fc00000000000 */
[----:B------:R-:W-:-:S00]  /*01d0*/  NOP ;  /* 0x0000000000007918 */ /* 0x000fc00000000000 */
[----:B------:R-:W-:-:S00]  /*01e0*/  NOP ;  /* 0x0000000000007918 */ /* 0x000fc00000000000 */
[----:B------:R-:W-:-:S00]  /*01f0*/  NOP ;  /* 0x0000000000007918 */ /* 0x000fc00000000000 */
.L_x_12:


//--------------------- .text._Z20VectorTiledMulKernelPiS_S_mmm --------------------------
	.section	.text._Z20VectorTiledMulKernelPiS_S_mmm,"ax",@progbits
	.align	128
        .global         _Z20VectorTiledMulKernelPiS_S_mmm
        .type           _Z20VectorTiledMulKernelPiS_S_mmm,@function
        .size           _Z20VectorTiledMulKernelPiS_S_mmm,(.L_x_13 - _Z20VectorTiledMulKernelPiS_S_mmm)
        .other          _Z20VectorTiledMulKernelPiS_S_mmm,@"STO_CUDA_ENTRY STV_DEFAULT"
_Z20VectorTiledMulKernelPiS_S_mmm:
.text._Z20VectorTiledMulKernelPiS_S_mmm:
[----:B------:R-:W-:Y:S01]  /*0000*/  LDC R1, c[0x0][0x37c] ;  /* 0x0000df00ff017b82 */ /* 0x000fe20000000800 */
[----:B------:R-:W0:Y:S01]  /*0010*/  LDCU.64 UR4, c[0x0][0x3a0] ;  /* 0x00007400ff0477ac */ /* 0x000e220008000a00 */
[----:B------:R-:W1:Y:S06]  /*0020*/  S2R R0, SR_TID.Y ;  /* 0x0000000000007919 */ /* 0x000e6c0000002200 */
[----:B------:R-:W1:Y:S01]  /*0030*/  LDC R5, c[0x0][0x364] ;  /* 0x0000d900ff057b82 */ /* 0x000e620000000800 */
[----:B------:R-:W-:Y:S01]  /*0040*/  HFMA2 R4, -RZ, RZ, 0, 0 ;  /* 0x00000000ff047431 */ /* 0x000fe200000001ff */
[----:B------:R-:W2:Y:S01]  /*0050*/  LDCU.64 UR8, c[0x0][0x358] ;  /* 0x00006b00ff0877ac */ /* 0x000ea20008000a00 */
[----:B------:R-:W3:Y:S05]  /*0060*/  S2R R2, SR_TID.X ;  /* 0x0000000000027919 */ /* 0x000eea0000002100 */
[----:B------:R-:W3:Y:S01]  /*0070*/  LDC R23, c[0x0][0x360] ;  /* 0x0000d800ff177b82 */ /* 0x000ee20000000800 */
[----:B0-----:R-:W0:Y:S07]  /*0080*/  I2F.U64 R3, UR4 ;  /* 0x0000000400037d12 */ /* 0x001e2e0008301000 */
[----:B------:R-:W3:Y:S08]  /*0090*/  S2UR UR4, SR_CTAID.X ;  /* 0x00000000000479c3 */ /* 0x000ef00000002500 */
[----:B------:R-:W1:Y:S01]  /*00a0*/  S2UR UR5, SR_CTAID.Y ;  /* 0x00000000000579c3 */ /* 0x000e620000002600 */
[----:B0-----:R-:W-:-:S04]  /*00b0*/  FMUL R3, R3, 0.03125 ;  /* 0x3d00000003037820 */ /* 0x001fc80000400000 */
[----:B------:R-:W0:Y:S01]  /*00c0*/  FRND.CEIL R18, R3 ;  /* 0x0000000300127307 */ /* 0x000e220000209000 */
[----:B---3--:R-:W-:Y:S02]  /*00d0*/  IMAD R22, R23, UR4, R2 ;  /* 0x0000000417167c24 */ /* 0x008fe4000f8e0202 */
[----:B-1----:R-:W-:Y:S01]  /*00e0*/  IMAD R20, R5, UR5, R0 ;  /* 0x0000000505147c24 */ /* 0x002fe2000f8e0200 */
[----:B0-----:R-:W-:-:S13]  /*00f0*/  FSETP.GT.AND P0, PT, R18, RZ, PT ;  /* 0x000000ff1200720b */ /* 0x001fda0003f04000 */
[----:B--2---:R-:W-:Y:S05]  /*0100*/  @!P0 BRA `(.L_x_1) ;  /* 0x0000000c00188947 */ /* 0x004fea0003800000 */
[----:B------:R-:W0:Y:S01]  /*0110*/  S2UR UR6, SR_CgaCtaId ;  /* 0x00000000000679c3 */ /* 0x000e220000008800 */
[----:B------:R-:W1:Y:S01]  /*0120*/  LDCU.64 UR10, c[0x0][0x3a8] ;  /* 0x00007500ff0a77ac */ /* 0x000e620008000a00 */
[----:B------:R-:W-:Y:S02]  /*0130*/  SHF.R.S32.HI R23, RZ, 0x1f, R22 ;  /* 0x0000001fff177819 */ /* 0x000fe40000011416 */
[----:B------:R-:W-:Y:S01]  /*0140*/  MOV R4, RZ ;  /* 0x000000ff00047202 */ /* 0x000fe20000000f00 */
[----:B------:R-:W2:Y:S01]  /*0150*/  LDCU.64 UR12, c[0x0][0x398] ;  /* 0x00007300ff0c77ac */ /* 0x000ea20008000a00 */
[----:B------:R-:W-:Y:S01]  /*0160*/  MOV R17, RZ ;  /* 0x000000ff00117202 */ /* 0x000fe20000000f00 */
[----:B------:R-:W-:Y:S01]  /*0170*/  UMOV UR4, 0x400 ;  /* 0x0000040000047882 */ /* 0x000fe20000000000 */
[----:B------:R-:W3:Y:S01]  /*0180*/  LDCU.64 UR14, c[0x0][0x398] ;  /* 0x00007300ff0e77ac */ /* 0x000ee20008000a00 */
[----:B------:R-:W-:Y:S01]  /*0190*/  UIADD3 UR5, UPT, UPT, UR4, 0x1000, URZ ;  /* 0x0000100004057890 */ /* 0x000fe2000fffe0ff */
[----:B------:R-:W4:Y:S01]  /*01a0*/  LDCU.64 UR16, c[0x0][0x3a8] ;  /* 0x00007500ff1077ac */ /* 0x000f220008000a00 */
[----:B-1----:R-:W-:-:S04]  /*01b0*/  ISETP.GE.U32.AND P0, PT, R22, UR10, PT ;  /* 0x0000000a16007c0c */ /* 0x002fc8000bf06070 */
[----:B------:R-:W-:Y:S01]  /*01c0*/  ISETP.GE.U32.AND.EX P0, PT, R23, UR11, PT, P0 ;  /* 0x0000000b17007c0c */ /* 0x000fe2000bf06100 */
[----:B0-----:R-:W-:Y:S01]  /*01d0*/  ULEA UR5, UR6, UR5, 0x18 ;  /* 0x0000000506057291 */ /* 0x001fe2000f8ec0ff */
[----:B--2---:R-:W-:Y:S01]  /*01e0*/  ISETP.LT.U32.AND P1, PT, R20, UR12, PT ;  /* 0x0000000c14007c0c */ /* 0x004fe2000bf21070 */
[----:B------:R-:W-:Y:S01]  /*01f0*/  ULEA UR4, UR6, UR4, 0x18 ;  /* 0x0000000406047291 */ /* 0x000fe2000f8ec0ff */
[----:B------:R-:W0:Y:S02]  /*0200*/  LDCU.64 UR10, c[0x0][0x3a0] ;  /* 0x00007400ff0a77ac */ /* 0x000e240008000a00 */
[----:B------:R-:W-:Y:S02]  /*0210*/  ISETP.LT.U32.AND.EX P0, PT, RZ, UR13, !P0, P1 ;  /* 0x0000000dff007c0c */ /* 0x000fe4000c701110 */
[C---:B------:R-:W-:Y:S02]  /*0220*/  LEA R3, R0.reuse, UR5, 0x7 ;  /* 0x0000000500037c11 */ /* 0x040fe4000f8e38ff */
[----:B------:R-:W-:-:S02]  /*0230*/  LEA R19, R0, UR4, 0x7 ;  /* 0x0000000400137c11 */ /* 0x000fc4000f8e38ff */
[----:B---34-:R-:W-:-:S07]  /*0240*/  LEA R16, R2, R3, 0x2 ;  /* 0x0000000302107211 */ /* 0x018fce00078e10ff */
.L_x_4:
[C---:B------:R-:W-:Y:S02]  /*0250*/  LEA R3, R17.reuse, R0, 0x5 ;  /* 0x0000000011037211 */ /* 0x040fe400078e28ff */
[----:B------:R-:W-:Y:S02]  /*0260*/  LEA R12, R17, R2, 0x5 ;  /* 0x00000002110c7211 */ /* 0x000fe400078e28ff */
[----:B0-----:R-:W-:Y:S02]  /*0270*/  ISETP.GE.U32.AND P4, PT, R3, UR10, PT ;  /* 0x0000000a03007c0c */ /* 0x001fe4000bf86070 */
[----:B------:R-:W-:Y:S02]  /*0280*/  ISETP.GE.U32.AND P2, PT, R22, UR16, PT ;  /* 0x0000001016007c0c */ /* 0x000fe4000bf46070 */
[----:B------:R-:W-:Y:S02]  /*0290*/  ISETP.GE.U32.AND.EX P4, PT, RZ, UR11, PT, P4 ;  /* 0x0000000bff007c0c */ /* 0x000fe4000bf86140 */
[----:B------:R-:W-:-:S02]  /*02a0*/  ISETP.GE.U32.AND P3, PT, R12, UR10, PT ;  /* 0x0000000a0c007c0c */ /* 0x000fc4000bf66070 */
[----:B------:R-:W-:Y:S02]  /*02b0*/  ISETP.GE.U32.OR.EX P2, PT, R23, UR17, P4, P2 ;  /* 0x0000001117007c0c */ /* 0x000fe4000a746520 */
[----:B------:R-:W-:Y:S02]  /*02c0*/  ISETP.GE.U32.AND P1, PT, R20, UR14, PT ;  /* 0x0000000e14007c0c */ /* 0x000fe4000bf26070 */
[----:B------:R-:W-:-:S04]  /*02d0*/  ISETP.GE.U32.AND.EX P3, PT, RZ, UR11, PT, P3 ;  /* 0x0000000bff007c0c */ /* 0x000fc8000bf66130 */
[----:B------:R-:W-:-:S05]  /*02e0*/  ISETP.GE.U32.OR.EX P1, PT, RZ, UR15, P3, P1 ;  /* 0x0000000fff007c0c */ /* 0x000fca0009f26510 */
[----:B------:R-:W0:Y:S01]  /*02f0*/  @!P2 LDC.64 R8, c[0x0][0x390] ;  /* 0x0000e400ff08ab82 */ /* 0x000e220000000a00 */
[----:B------:R-:W-:-:S04]  /*0300*/  @!P2 IMAD.WIDE.U32 R6, R3, UR16, R22 ;  /* 0x000000100306ac25 */ /* 0x000fc8000f8e0016 */
[----:B------:R-:W-:-:S03]  /*0310*/  @!P2 IMAD R3, R3, UR17, R7 ;  /* 0x000000110303ac24 */ /* 0x000fc6000f8e0207 */
[----:B------:R-:W1:Y:S01]  /*0320*/  @!P1 LDC.64 R10, c[0x0][0x388] ;  /* 0x0000e200ff0a9b82 */ /* 0x000e620000000a00 */
[----:B------:R-:W-:-:S03]  /*0330*/  @!P1 MOV R13, RZ ;  /* 0x000000ff000d9202 */ /* 0x000fc60000000f00 */
[----:B------:R-:W-:-:S04]  /*0340*/  @!P1 IMAD.WIDE.U32 R12, R20, UR10, R12 ;  /* 0x0000000a140c9c25 */ /* 0x000fc8000f8e000c */
[----:B------:R-:W-:Y:S01]  /*0350*/  @!P1 IMAD R5, R20, UR11, R13 ;  /* 0x0000000b14059c24 */ /* 0x000fe2000f8e020d */
[----:B0-----:R-:W-:-:S04]  /*0360*/  @!P2 LEA R8, P4, R6, R8, 0x2 ;  /* 0x000000080608a211 */ /* 0x001fc800078810ff */
[----:B------:R-:W-:Y:S01]  /*0370*/  @!P2 LEA.HI.X R9, R6, R9, R3, 0x2, P4 ;  /* 0x000000090609a211 */ /* 0x000fe200020f1403 */
[----:B------:R-:W-:Y:S01]  /*0380*/  HFMA2 R3, -RZ, RZ, 0, 0 ;  /* 0x00000000ff037431 */ /* 0x000fe200000001ff */
[----:B-1----:R-:W-:-:S04]  /*0390*/  @!P1 LEA R10, P3, R12, R10, 0x2 ;  /* 0x0000000a0c0a9211 */ /* 0x002fc800078610ff */
[----:B------:R-:W-:Y:S02]  /*03a0*/  @!P1 LEA.HI.X R11, R12, R11, R5, 0x2, P3 ;  /* 0x0000000b0c0b9211 */ /* 0x000fe400018f1405 */
[----:B------:R-:W-:-:S03]  /*03b0*/  MOV R5, RZ ;  /* 0x000000ff00057202 */ /* 0x000fc60000000f00 */
[----:B------:R-:W2:Y:S04]  /*03c0*/  @!P1 LDG.E R3, desc[UR8][R10.64] ;  /* 0x000000080a039981 */ /* 0x000ea8000c1e1900 */
[----:B------:R-:W3:Y:S01]  /*03d0*/  @!P2 LDG.E R5, desc[UR8][R8.64] ;  /* 0x000000080805a981 */ /* 0x000ee2000c1e1900 */
[----:B------:R-:W-:Y:S01]  /*03e0*/  LEA R6, R2, R19, 0x2 ;  /* 0x0000001302067211 */ /* 0x000fe200078e10ff */
[----:B------:R-:W-:Y:S04]  /*03f0*/  BSSY.RECONVERGENT B0, `(.L_x_2) ;  /* 0x0000092000007945 */ /* 0x000fe80003800200 */
[----:B--2---:R0:W-:Y:S04]  /*0400*/  STS [R6], R3 ;  /* 0x0000000306007388 */ /* 0x0041e80000000800 */
[----:B---3--:R0:W-:Y:S01]  /*0410*/  STS [R16], R5 ;  /* 0x0000000510007388 */ /* 0x0081e20000000800 */
[----:B------:R-:W-:Y:S06]  /*0420*/  BAR.SYNC.DEFER_BLOCKING 0x0 ;  /* 0x0000000000007b1d */ /* 0x000fec0000010000 */
[----:B------:R-:W-:Y:S05]  /*0430*/  @!P0 BRA `(.L_x_3) ;  /* 0x0000000800348947 */ /* 0x000fea0003800000 */
[----:B------:R-:W1:Y:S01]  /*0440*/  S2UR UR5, SR_CgaCtaId ;  /* 0x00000000000579c3 */ /* 0x000e620000008800 */
[----:B------:R-:W-:Y:S01]  /*0450*/  UMOV UR4, 0x400 ;  /* 0x0000040000047882 */ /* 0x000fe20000000000 */
[----:B------:R-:W-:Y:S01]  /*0460*/  LDS.128 R8, [R19] ;  /* 0x0000000013087984 */ /* 0x000fe20000000c00 */
[----:B------:R-:W-:-:S03]  /*0470*/  UIADD3 UR4, UPT, UPT, UR4, 0x1000, URZ ;  /* 0x0000100004047890 */ /* 0x000fc6000fffe0ff */
[----:B------:R-:W-:Y:S01]  /*0480*/  LDS.128 R12, [R19+0x10] ;  /* 0x00001000130c7984 */ /* 0x000fe20000000c00 */
[----:B-1----:R-:W-:-:S06]  /*0490*/  ULEA UR4, UR5, UR4, 0x18 ;  /* 0x0000000405047291 */ /* 0x002fcc000f8ec0ff */
[----:B0-----:R-:W-:-:S05]  /*04a0*/  LEA R3, R2, UR4, 0x2 ;  /* 0x0000000402037c11 */ /* 0x001fca000f8e10ff */
[----:B------:R-:W0:Y:S04]  /*04b0*/  LDS R7, [R3] ;  /* 0x0000000003077984 */ /* 0x000e280000000800 */
[----:B------:R-:W1:Y:S04]  /*04c0*/  LDS R6, [R3+0x80] ;  /* 0x0000800003067984 */ /* 0x000e680000000800 */
[----:B------:R-:W2:Y:S04]  /*04d0*/  LDS R5, [R3+0x100] ;  /* 0x0001000003057984 */ /* 0x000ea80000000800 */
[----:B------:R-:W3:Y:S04]  /*04e0*/  LDS R26, [R3+0x180] ;  /* 0x00018000031a7984 */ /* 0x000ee80000000800 */
[----:B------:R-:W4:Y:S04]  /*04f0*/  LDS R21, [R3+0x200] ;  /* 0x0002000003157984 */ /* 0x000f280000000800 */
[----:B------:R-:W5:Y:S04]  /*0500*/  LDS R24, [R3+0x280] ;  /* 0x0002800003187984 */ /* 0x000f680000000800 */
[----:B------:R-:W5:Y:S01]  /*0510*/  LDS R25, [R3+0x300] ;  /* 0x0003000003197984 */ /* 0x000f620000000800 */
[----:B0-----:R-:W-:-:S03]  /*0520*/  IMAD R7, R8, R7, RZ ;  /* 0x0000000708077224 */ /* 0x001fc600078e02ff */
[----:B------:R-:W-:Y:S01]  /*0530*/  LDS R8, [R3+0x480] ;  /* 0x0004800003087984 */ /* 0x000fe20000000800 */
[----:B-1----:R-:W-:Y:S01]  /*0540*/  IMAD R6, R6, R9, RZ ;  /* 0x0000000906067224 */ /* 0x002fe200078e02ff */
[----:B------:R-:W-:Y:S02]  /*0550*/  I2FP.F32.S32 R7, R7 ;  /* 0x0000000700077245 */ /* 0x000fe40000201400 */
[----:B------:R-:W-:Y:S01]  /*0560*/  LDS R9, [R3+0x400] ;  /* 0x0004000003097984 */ /* 0x000fe20000000800 */
[----:B--2---:R-:W-:Y:S01]  /*0570*/  IMAD R5, R5, R10, RZ ;  /* 0x0000000a05057224 */ /* 0x004fe200078e02ff */
[----:B------:R-:W-:Y:S01]  /*0580*/  I2FP.F32.S32 R6, R6 ;  /* 0x0000000600067245 */ /* 0x000fe20000201400 */
[----:B------:R-:W-:Y:S01]  /*0590*/  FADD R7, R4, R7 ;  /* 0x0000000704077221 */ /* 0x000fe20000000000 */
[----:B------:R-:W0:Y:S01]  /*05a0*/  LDS R10, [R3+0x380] ;  /* 0x00038000030a7984 */ /* 0x000e220000000800 */
[----:B---3--:R-:W-:Y:S01]  /*05b0*/  IMAD R26, R26, R11, RZ ;  /* 0x0000000b1a1a7224 */ /* 0x008fe200078e02ff */
[----:B------:R-:W-:Y:S01]  /*05c0*/  I2FP.F32.S32 R5, R5 ;  /* 0x0000000500057245 */ /* 0x000fe20000201400 */
[----:B------:R-:W-:Y:S01]  /*05d0*/  FADD R6, R7, R6 ;  /* 0x0000000607067221 */ /* 0x000fe20000000000 */
[----:B------:R-:W-:Y:S01]  /*05e0*/  LDS R11, [R3+0x500] ;  /* 0x00050000030b7984 */ /* 0x000fe20000000800 */
[----:B----4-:R-:W-:Y:S01]  /*05f0*/  IMAD R12, R12, R21, RZ ;  /* 0x000000150c0c7224 */ /* 0x010fe200078e02ff */
[----:B------:R-:W-:Y:S01]  /*0600*/  I2FP.F32.S32 R26, R26 ;  /* 0x0000001a001a7245 */ /* 0x000fe20000201400 */
[----:B------:R-:W-:-:S02]  /*0610*/  FADD R27, R6, R5 ;  /* 0x00000005061b7221 */ /* 0x000fc40000000000 */
[----:B------:R-:W1:Y:S01]  /*0620*/  LDS.128 R4, [R19+0x20] ;  /* 0x0000200013047984 */ /* 0x000e620000000c00 */
[----:B-----5:R-:W-:Y:S01]  /*0630*/  IMAD R24, R24, R13, RZ ;  /* 0x0000000d18187224 */ /* 0x020fe200078e02ff */
[----:B------:R-:W-:Y:S01]  /*0640*/  I2FP.F32.S32 R13, R12 ;  /* 0x0000000c000d7245 */ /* 0x000fe20000201400 */
[----:B------:R-:W-:Y:S01]  /*0650*/  FADD R26, R27, R26 ;  /* 0x0000001a1b1a7221 */ /* 0x000fe20000000000 */
[----:B------:R-:W-:Y:S02]  /*0660*/  IMAD R14, R25, R14, RZ ;  /* 0x0000000e190e7224 */ /* 0x000fe400078e02ff */
[----:B------:R-:W-:Y:S01]  /*0670*/  I2FP.F32.S32 R12, R24 ;  /* 0x00000018000c7245 */ /* 0x000fe20000201400 */
[----:B------:R-:W-:Y:S01]  /*0680*/  FADD R13, R26, R13 ;  /* 0x0000000d1a0d7221 */ /* 0x000fe20000000000 */
[----:B------:R-:W2:Y:S01]  /*0690*/  LDS R24, [R3+0x580] ;  /* 0x0005800003187984 */ /* 0x000ea20000000800 */
[----:B------:R-:W-:Y:S02]  /*06a0*/  I2FP.F32.S32 R21, R14 ;  /* 0x0000000e00157245 */ /* 0x000fe40000201400 */
[----:B------:R-:W-:Y:S01]  /*06b0*/  FADD R12, R13, R12 ;  /* 0x0000000c0d0c7221 */ /* 0x000fe20000000000 */
[----:B0-----:R-:W-:-:S03]  /*06c0*/  IMAD R25, R10, R15, RZ ;  /* 0x0000000f0a197224 */ /* 0x001fc600078e02ff */
[----:B------:R-:W-:Y:S02]  /*06d0*/  FADD R10, R12, R21 ;  /* 0x000000150c0a7221 */ /* 0x000fe40000000000 */
[----:B------:R-:W-:Y:S01]  /*06e0*/  LDS.128 R12, [R19+0x30] ;  /* 0x00003000130c7984 */ /* 0x000fe20000000c00 */
[----:B------:R-:W-:-:S03]  /*06f0*/  I2FP.F32.S32 R25, R25 ;  /* 0x0000001900197245 */ /* 0x000fc60000201400 */
[----:B------:R-:W0:Y:S01]  /*0700*/  LDS R21, [R3+0x600] ;  /* 0x0006000003157984 */ /* 0x000e220000000800 */
[----:B-1----:R-:W-:Y:S02]  /*0710*/  IMAD R9, R4, R9, RZ ;  /* 0x0000000904097224 */ /* 0x002fe400078e02ff */
[----:B------:R-:W-:Y:S01]  /*0720*/  FADD R10, R10, R25 ;  /* 0x000000190a0a7221 */ /* 0x000fe20000000000 */
[----:B------:R-:W1:Y:S01]  /*0730*/  LDS R4, [R3+0x680] ;  /* 0x0006800003047984 */ /* 0x000e620000000800 */
[----:B------:R-:W-:Y:S01]  /*0740*/  IMAD R8, R8, R5, RZ ;  /* 0x0000000508087224 */ /* 0x000fe200078e02ff */
[----:B------:R-:W-:Y:S02]  /*0750*/  I2FP.F32.S32 R9, R9 ;  /* 0x0000000900097245 */ /* 0x000fe40000201400 */
[----:B------:R-:W3:Y:S01]  /*0760*/  LDS R5, [R3+0x700] ;  /* 0x0007000003057984 */ /* 0x000ee20000000800 */
[----:B------:R-:W-:Y:S01]  /*0770*/  IMAD R6, R11, R6, RZ ;  /* 0x000000060b067224 */ /* 0x000fe200078e02ff */
[----:B------:R-:W-:Y:S01]  /*0780*/  I2FP.F32.S32 R8, R8 ;  /* 0x0000000800087245 */ /* 0x000fe20000201400 */
[----:B--2---:R-:W-:-:S02]  /*0790*/  IMAD R7, R24, R7, RZ ;  /* 0x0000000718077224 */ /* 0x004fc400078e02ff */
[----:B------:R-:W-:Y:S01]  /*07a0*/  FADD R9, R10, R9 ;  /* 0x000000090a097221 */ /* 0x000fe20000000000 */
[----:B------:R-:W-:Y:S01]  /*07b0*/  LDS R25, [R3+0x800] ;  /* 0x0008000003197984 */ /* 0x000fe20000000800 */
[----:B------:R-:W-:Y:S02]  /*07c0*/  I2FP.F32.S32 R11, R6 ;  /* 0x00000006000b7245 */ /* 0x000fe40000201400 */
[----:B------:R-:W-:Y:S01]  /*07d0*/  FADD R8, R9, R8 ;  /* 0x0000000809087221 */ /* 0x000fe20000000000 */
[----:B------:R-:W2:Y:S01]  /*07e0*/  LDS R6, [R3+0x780] ;  /* 0x0007800003067984 */ /* 0x000ea20000000800 */
[----:B------:R-:W-:Y:S02]  /*07f0*/  I2FP.F32.S32 R7, R7 ;  /* 0x0000000700077245 */ /* 0x000fe40000201400 */
[----:B------:R-:W-:Y:S01]  /*0800*/  FADD R26, R8, R11 ;  /* 0x0000000b081a7221 */ /* 0x000fe20000000000 */
[----:B------:R-:W-:Y:S03]  /*0810*/  LDS R24, [R3+0x880] ;  /* 0x0008800003187984 */ /* 0x000fe60000000800 */
[----:B------:R-:W-:Y:S01]  /*0820*/  FADD R26, R26, R7 ;  /* 0x000000071a1a7221 */ /* 0x000fe20000000000 */
[----:B------:R-:W4:Y:S01]  /*0830*/  LDS.128 R8, [R19+0x40] ;  /* 0x0000400013087984 */ /* 0x000f220000000c00 */
[----:B0-----:R-:W-:-:S03]  /*0840*/  IMAD R12, R12, R21, RZ ;  /* 0x000000150c0c7224 */ /* 0x001fc600078e02ff */
[----:B------:R-:W0:Y:S01]  /*0850*/  LDS R21, [R3+0x900] ;  /* 0x0009000003157984 */ /* 0x000e220000000800 */
[----:B-1----:R-:W-:Y:S01]  /*0860*/  IMAD R4, R4, R13, RZ ;  /* 0x0000000d04047224 */ /* 0x002fe200078e02ff */
[----:B------:R-:W-:Y:S02]  /*0870*/  I2FP.F32.S32 R7, R12 ;  /* 0x0000000c00077245 */ /* 0x000fe40000201400 */
[----:B------:R-:W-:Y:S01]  /*0880*/  LDS R13, [R3+0xa00] ;  /* 0x000a0000030d7984 */ /* 0x000fe20000000800 */
[----:B---3--:R-:W-:Y:S01]  /*0890*/  IMAD R5, R5, R14, RZ ;  /* 0x0000000e05057224 */ /* 0x008fe200078e02ff */
[----:B------:R-:W-:Y:S02]  /*08a0*/  I2FP.F32.S32 R4, R4 ;  /* 0x0000000400047245 */ /* 0x000fe40000201400 */
[----:B------:R-:W1:Y:S01]  /*08b0*/  LDS R12, [R3+0x980] ;  /* 0x00098000030c7984 */ /* 0x000e620000000800 */
[----:B------:R-:W-:Y:S01]  /*08c0*/  FADD R7, R26, R7 ;  /* 0x000000071a077221 */ /* 0x000fe20000000000 */
[----:B------:R-:W-:-:S02]  /*08d0*/  I2FP.F32.S32 R5, R5 ;  /* 0x0000000500057245 */ /* 0x000fc40000201400 */
[----:B------:R-:W-:Y:S01]  /*08e0*/  LDS R14, [R3+0xa80] ;  /* 0x000a8000030e7984 */ /* 0x000fe20000000800 */
[----:B------:R-:W-:Y:S01]  /*08f0*/  FADD R4, R7, R4 ;  /* 0x0000000407047221 */ /* 0x000fe20000000000 */
[----:B--2---:R-:W-:-:S03]  /*0900*/  IMAD R15, R6, R15, RZ ;  /* 0x0000000f060f7224 */ /* 0x004fc600078e02ff */
[----:B------:R-:W-:Y:S02]  /*0910*/  FADD R26, R4, R5 ;  /* 0x00000005041a7221 */ /* 0x000fe40000000000 */
[----:B------:R-:W2:Y:S01]  /*0920*/  LDS.128 R4, [R19+0x50] ;  /* 0x0000500013047984 */ /* 0x000ea20000000c00 */
[----:B----4-:R-:W-:Y:S01]  /*0930*/  IMAD R8, R8, R25, RZ ;  /* 0x0000001908087224 */ /* 0x010fe200078e02ff */
[----:B------:R-:W-:Y:S01]  /*0940*/  I2FP.F32.S32 R25, R15 ;  /* 0x0000000f00197245 */ /* 0x000fe20000201400 */
[----:B------:R-:W-:Y:S01]  /*0950*/  IMAD R9, R24, R9, RZ ;  /* 0x0000000918097224 */ /* 0x000fe200078e02ff */
[----:B------:R-:W3:Y:S02]  /*0960*/  LDS R15, [R3+0xb00] ;  /* 0x000b0000030f7984 */ /* 0x000ee40000000800 */
[----:B------:R-:W-:Y:S01]  /*0970*/  I2FP.F32.S32 R8, R8 ;  /* 0x0000000800087245 */ /* 0x000fe20000201400 */
[----:B------:R-:W-:Y:S01]  /*0980*/  FADD R25, R26, R25 ;  /* 0x000000191a197221 */ /* 0x000fe20000000000 */
[----:B------:R-:W-:-:S03]  /*0990*/  I2FP.F32.S32 R24, R9 ;  /* 0x0000000900187245 */ /* 0x000fc60000201400 */
[----:B------:R-:W-:-:S04]  /*09a0*/  FADD R25, R25, R8 ;  /* 0x0000000819197221 */ /* 0x000fc80000000000 */
[----:B------:R-:W-:Y:S02]  /*09b0*/  FADD R25, R25, R24 ;  /* 0x0000001819197221 */ /* 0x000fe40000000000 */
[----:B------:R-:W4:Y:S01]  /*09c0*/  LDS R24, [R3+0xb80] ;  /* 0x000b800003187984 */ /* 0x000f220000000800 */
[----:B0-----:R-:W-:-:S03]  /*09d0*/  IMAD R26, R21, R10, RZ ;  /* 0x0000000a151a7224 */ /* 0x001fc600078e02ff */
[----:B------:R-:W-:Y:S02]  /*09e0*/  LDS R21, [R3+0xc00] ;  /* 0x000c000003157984 */ /* 0x000fe40000000800 */
[----:B------:R-:W-:Y:S01]  /*09f0*/  I2FP.F32.S32 R26, R26 ;  /* 0x0000001a001a7245 */ /* 0x000fe20000201400 */
[----:B-1----:R-:W-:Y:S02]  /*0a00*/  IMAD R12, R12, R11, RZ ;  /* 0x0000000b0c0c7224 */ /* 0x002fe400078e02ff */
[----:B------:R-:W0:Y:S02]  /*0a10*/  LDS.128 R8, [R19+0x60] ;  /* 0x0000600013087984 */ /* 0x000e240000000c00 */
[----:B------:R-:W-:Y:S01]  /*0a20*/  FADD R25, R25, R26 ;  /* 0x0000001a19197221 */ /* 0x000fe20000000000 */
[----:B------:R-:W-:-:S05]  /*0a30*/  I2FP.F32.S32 R12, R12 ;  /* 0x0000000c000c7245 */ /* 0x000fca0000201400 */
[----:B------:R-:W-:Y:S01]  /*0a40*/  FADD R12, R25, R12 ;  /* 0x0000000c190c7221 */ /* 0x000fe20000000000 */
[----:B--2---:R-:W-:Y:S01]  /*0a50*/  IMAD R4, R4, R13, RZ ;  /* 0x0000000d04047224 */ /* 0x004fe200078e02ff */
[----:B------:R-:W1:Y:S01]  /*0a60*/  LDS R25, [R3+0xd00] ;  /* 0x000d000003197984 */ /* 0x000e620000000800 */
[----:B------:R-:W-:-:S03]  /*0a70*/  IMAD R14, R14, R5, RZ ;  /* 0x000000050e0e7224 */ /* 0x000fc600078e02ff */
[----:B------:R-:W-:Y:S01]  /*0a80*/  I2FP.F32.S32 R5, R4 ;  /* 0x0000000400057245 */ /* 0x000fe20000201400 */
[----:B---3--:R-:W-:Y:S01]  /*0a90*/  IMAD R15, R15, R6, RZ ;  /* 0x000000060f0f7224 */ /* 0x008fe200078e02ff */
[----:B------:R-:W-:Y:S01]  /*0aa0*/  I2FP.F32.S32 R14, R14 ;  /* 0x0000000e000e7245 */ /* 0x000fe20000201400 */
[----:B------:R-:W2:Y:S02]  /*0ab0*/  LDS R6, [R3+0xc80] ;  /* 0x000c800003067984 */ /* 0x000ea40000000800 */
[----:B------:R-:W-:Y:S01]  /*0ac0*/  FADD R5, R12, R5 ;  /* 0x000000050c057221 */ /* 0x000fe20000000000 */
[----:B------:R-:W-:Y:S01]  /*0ad0*/  I2FP.F32.S32 R26, R15 ;  /* 0x0000000f001a7245 */ /* 0x000fe20000201400 */
[----:B------:R-:W3:Y:S02]  /*0ae0*/  LDS R4, [R3+0xd80] ;  /* 0x000d800003047984 */ /* 0x000ee40000000800 */
[----:B------:R-:W-:Y:S02]  /*0af0*/  FADD R5, R5, R14 ;  /* 0x0000000e05057221 */ /* 0x000fe40000000000 */
[----:B------:R-:W-:Y:S02]  /*0b00*/  LDS.128 R12, [R19+0x70] ;  /* 0x00007000130c7984 */ /* 0x000fe40000000c00 */
[----:B------:R-:W-:Y:S01]  /*0b10*/  FADD R26, R5, R26 ;  /* 0x0000001a051a7221 */ /* 0x000fe20000000000 */
[----:B----4-:R-:W-:Y:S01]  /*0b20*/  IMAD R27, R24, R7, RZ ;  /* 0x00000007181b7224 */ /* 0x010fe200078e02ff */
[----:B------:R-:W4:Y:S04]  /*0b30*/  LDS R5, [R3+0xe00] ;  /* 0x000e000003057984 */ /* 0x000f280000000800 */
[----:B------:R-:W5:Y:S01]  /*0b40*/  LDS R24, [R3+0xe80] ;  /* 0x000e800003187984 */ /* 0x000f620000000800 */
[----:B------:R-:W-:-:S03]  /*0b50*/  I2FP.F32.S32 R27, R27 ;  /* 0x0000001b001b7245 */ /* 0x000fc60000201400 */
[----:B------:R-:W5:Y:S01]  /*0b60*/  LDS R7, [R3+0xf00] ;  /* 0x000f000003077984 */ /* 0x000f620000000800 */
[----:B0-----:R-:W-:Y:S02]  /*0b70*/  IMAD R21, R8, R21, RZ ;  /* 0x0000001508157224 */ /* 0x001fe400078e02ff */
[----:B------:R-:W-:Y:S01]  /*0b80*/  FADD R26, R26, R27 ;  /* 0x0000001b1a1a7221 */ /* 0x000fe20000000000 */
[----:B------:R0:W5:Y:S02]  /*0b90*/  LDS R8, [R3+0xf80] ;  /* 0x000f800003087984 */ /* 0x0001640000000800 */
[----:B------:R-:W-:Y:S01]  /*0ba0*/  I2FP.F32.S32 R21, R21 ;  /* 0x0000001500157245 */ /* 0x000fe20000201400 */
[----:B-1----:R-:W-:-:S04]  /*0bb0*/  IMAD R10, R25, R10, RZ ;  /* 0x0000000a190a7224 */ /* 0x002fc800078e02ff */
[----:B------:R-:W-:Y:S01]  /*0bc0*/  FADD R21, R26, R21 ;  /* 0x000000151a157221 */ /* 0x000fe20000000000 */
[----:B--2---:R-:W-:Y:S01]  /*0bd0*/  IMAD R6, R6, R9, RZ ;  /* 0x0000000906067224 */ /* 0x004fe200078e02ff */
[----:B------:R-:W-:Y:S01]  /*0be0*/  I2FP.F32.S32 R9, R10 ;  /* 0x0000000a00097245 */ /* 0x000fe20000201400 */
[----:B---3--:R-:W-:-:S03]  /*0bf0*/  IMAD R4, R4, R11, RZ ;  /* 0x0000000b04047224 */ /* 0x008fc600078e02ff */
[----:B------:R-:W-:Y:S02]  /*0c00*/  I2FP.F32.S32 R6, R6 ;  /* 0x0000000600067245 */ /* 0x000fe40000201400 */
[----:B0-----:R-:W-:-:S03]  /*0c10*/  I2FP.F32.S32 R3, R4 ;  /* 0x0000000400037245 */ /* 0x001fc60000201400 */
[----:B------:R-:W-:Y:S01]  /*0c20*/  FADD R6, R21, R6 ;  /* 0x0000000615067221 */ /* 0x000fe20000000000 */
[----:B----4-:R-:W-:-:S03]  /*0c30*/  IMAD R5, R12, R5, RZ ;  /* 0x000000050c057224 */ /* 0x010fc600078e02ff */
[----:B------:R-:W-:Y:S01]  /*0c40*/  FADD R6, R6, R9 ;  /* 0x0000000906067221 */ /* 0x000fe20000000000 */
[----:B-----5:R-:W-:Y:S01]  /*0c50*/  IMAD R13, R24, R13, RZ ;  /* 0x0000000d180d7224 */ /* 0x020fe200078e02ff */
[----:B------:R-:W-:Y:S02]  /*0c60*/  I2FP.F32.S32 R4, R5 ;  /* 0x0000000500047245 */ /* 0x000fe40000201400 */
[----:B------:R-:W-:Y:S01]  /*0c70*/  FADD R3, R6, R3 ;  /* 0x0000000306037221 */ /* 0x000fe20000000000 */
[----:B------:R-:W-:Y:S01]  /*0c80*/  IMAD R7, R7, R14, RZ ;  /* 0x0000000e07077224 */ /* 0x000fe200078e02ff */
[----:B------:R-:W-:Y:S02]  /*0c90*/  I2FP.F32.S32 R6, R13 ;  /* 0x0000000d00067245 */ /* 0x000fe40000201400 */
[----:B------:R-:W-:Y:S01]  /*0ca0*/  FADD R3, R3, R4 ;  /* 0x0000000403037221 */ /* 0x000fe20000000000 */
[----:B------:R-:W-:Y:S01]  /*0cb0*/  IMAD R8, R8, R15, RZ ;  /* 0x0000000f08087224 */ /* 0x000fe200078e02ff */
[----:B------:R-:W-:-:S02]  /*0cc0*/  I2FP.F32.S32 R4, R7 ;  /* 0x0000000700047245 */ /* 0x000fc40000201400 */
[----:B------:R-:W-:Y:S02]  /*0cd0*/  FADD R3, R3, R6 ;  /* 0x0000000603037221 */ /* 0x000fe40000000000 */
[----:B------:R-:W-:Y:S02]  /*0ce0*/  I2FP.F32.S32 R5, R8 ;  /* 0x0000000800057245 */ /* 0x000fe40000201400 */
[----:B------:R-:W-:-:S04]  /*0cf0*/  FADD R4, R3, R4 ;  /* 0x0000000403047221 */ /* 0x000fc80000000000 */
[----:B------:R-:W-:-:S07]  /*0d00*/  FADD R4, R4, R5 ;  /* 0x0000000504047221 */ /* 0x000fce0000000000 */
.L_x_3:
[----:B------:R-:W-:Y:S05]  /*0d10*/  BSYNC.RECONVERGENT B0 ;  /* 0x0000000000007941 */ /* 0x000fea0003800200 */
.L_x_2:
[----:B------:R-:W-:Y:S01]  /*0d20*/  IADD3 R17, PT, PT, R17, 0x1, RZ ;  /* 0x0000000111117810 */ /* 0x000fe20007ffe0ff */
[----:B------:R-:W-:Y:S03]  /*0d30*/  BAR.SYNC.DEFER_BLOCKING 0x0 ;  /* 0x0000000000007b1d */ /* 0x000fe60000010000 */
[----:B0-----:R-:W-:-:S04]  /*0d40*/  I2FP.F32.U32 R3, R17 ;  /* 0x0000001100037245 */ /* 0x001fc80000201000 */
[----:B------:R-:W-:-:S13]  /*0d50*/  FSETP.GT.AND P1, PT, R18, R3, PT ;  /* 0x000000031200720b */ /* 0x000fda0003f24000 */
[----:B------:R-:W-:Y:S05]  /*0d60*/  @P1 BRA `(.L_x_4) ;  /* 0xfffffff400381947 */ /* 0x000fea000383ffff */
.L_x_1:
[----:B------:R-:W0:Y:S01]  /*0d70*/  LDCU.64 UR6, c[0x0][0x3a8] ;  /* 0x00007500ff0677ac */ /* 0x000e220008000a00 */
[----:B------:R-:W-:Y:S01]  /*0d80*/  SHF.R.S32.HI R3, RZ, 0x1f, R22 ;  /* 0x0000001fff037819 */ /* 0x000fe20000011416 */
[----:B------:R-:W1:Y:S01]  /*0d90*/  LDCU.64 UR4, c[0x0][0x398] ;  /* 0x00007300ff0477ac */ /* 0x000e620008000a00 */
[----:B0-----:R-:W-:Y:S02]  /*0da0*/  ISETP.GE.U32.AND P0, PT, R22, UR6, PT ;  /* 0x0000000616007c0c */ /* 0x001fe4000bf06070 */
[----:B-1----:R-:W-:Y:S02]  /*0db0*/  ISETP.GE.U32.AND P1, PT, R20, UR4, PT ;  /* 0x0000000414007c0c */ /* 0x002fe4000bf26070 */
[----:B------:R-:W-:-:S04]  /*0dc0*/  ISETP.GE.U32.AND.EX P0, PT, R3, UR7, PT, P0 ;  /* 0x0000000703007c0c */ /* 0x000fc8000bf06100 */
[----:B------:R-:W-:-:S13]  /*0dd0*/  ISETP.GE.U32.OR.EX P0, PT, RZ, UR5, P0, P1 ;  /* 0x00000005ff007c0c */ /* 0x000fda0008706510 */
[----:B------:R-:W-:Y:S05]  /*0de0*/  @P0 EXIT ;  /* 0x000000000000094d */ /* 0x000fea0003800000 */
[----:B------:R-:W0:Y:S01]  /*0df0*/  LDCU.64 UR4, c[0x0][0x380] ;  /* 0x00007000ff0477ac */ /* 0x000e220008000a00 */
[----:B------:R-:W-:Y:S01]  /*0e00*/  MOV R2, R22 ;  /* 0x0000001600027202 */ /* 0x000fe20000000f00 */
[----:B------:R-:W1:Y:S04]  /*0e10*/  F2I.TRUNC.NTZ R5, R4 ;  /* 0x0000000400057305 */ /* 0x000e68000020f100 */
[----:B------:R-:W-:-:S04]  /*0e20*/  IMAD.WIDE.U32 R2, R20, UR6, R2 ;  /* 0x0000000614027c25 */ /* 0x000fc8000f8e0002 */
[----:B------:R-:W-:Y:S01]  /*0e30*/  IMAD R3, R20, UR7, R3 ;  /* 0x0000000714037c24 */ /* 0x000fe2000f8e0203 */
[----:B0-----:R-:W-:-:S04]  /*0e40*/  LEA R6, P0, R2, UR4, 0x2 ;  /* 0x0000000402067c11 */ /* 0x001fc8000f8010ff */
[----:B------:R-:W-:-:S05]  /*0e50*/  LEA.HI.X R7, R2, UR5, R3, 0x2, P0 ;  /* 0x0000000502077c11 */ /* 0x000fca00080f1403 */
[----:B-1----:R-:W-:Y:S01]  /*0e60*/  STG.E desc[UR8][R6.64], R5 ;  /* 0x0000000506007986 */ /* 0x002fe2000c101908 */
[----:B------:R-:W-:Y:S05]  /*0e70*/  EXIT ;  /* 0x000000000000794d */ /* 0x000fea0003800000 */
.L_x_5:
        /* <DEDUP_REMOVED lines=16> */
.L_x_13:


//--------------------- .text._Z15VectorMulKernelPiS_S_mmm --------------------------
	.section	.text._Z15VectorMulKernelPiS_S_mmm,"ax",@progbits
	.align	128
        .global         _Z15VectorMulKernelPiS_S_mmm
        .type           _Z15VectorMulKernelPiS_S_mmm,@function
        .size           _Z15VectorMulKernelPiS_S_mmm,(.L_x_14 - _Z15VectorMulKernelPiS_S_mmm)
        .other          _Z15VectorMulKernelPiS_S_mmm,@"STO_CUDA_ENTRY STV_DEFAULT"
_Z15VectorMulKernelPiS_S_mmm:
.text._Z15VectorMulKernelPiS_S_mmm:
[----:B------:R-:W-:Y:S01]  /*0000*/  LDC R1, c[0x0][0x37c] ;  /* 0x0000df00ff017b82 */ /* 0x000fe20000000800 */
[----:B------:R-:W0:Y:S07]  /*0010*/  S2R R3, SR_TID.Y ;  /* 0x0000000000037919 */ /* 0x000e2e0000002200 */
[----:B------:R-:W1:Y:S01]  /*0020*/  LDC R10, c[0x0][0x360] ;  /* 0x0000d800ff0a7b82 */ /* 0x000e620000000800 */
[----:B------:R-:W2:Y:S01]  /*0030*/  LDCU.64 UR6, c[0x0][0x398] ;  /* 0x00007300ff0677ac */ /* 0x000ea20008000a00 */
[----:B------:R-:W1:Y:S06]  /*0040*/  S2R R11, SR_TID.X ;  /* 0x00000000000b7919 */ /* 0x000e6c0000002100 */
[----:B------:R-:W0:Y:S08]  /*0050*/  S2UR UR5, SR_CTAID.Y ;  /* 0x00000000000579c3 */ /* 0x000e300000002600 */
[----:B------:R-:W0:Y:S08]  /*0060*/  LDC R0, c[0x0][0x364] ;  /* 0x0000d900ff007b82 */ /* 0x000e300000000800 */
[----:B------:R-:W1:Y:S08]  /*0070*/  S2UR UR4, SR_CTAID.X ;  /* 0x00000000000479c3 */ /* 0x000e700000002500 */
[----:B------:R-:W3:Y:S01]  /*0080*/  LDC.64 R8, c[0x0][0x3a8] ;  /* 0x0000ea00ff087b82 */ /* 0x000ee20000000a00 */
[----:B0-----:R-:W-:-:S05]  /*0090*/  IMAD R0, R0, UR5, R3 ;  /* 0x0000000500007c24 */ /* 0x001fca000f8e0203 */
[----:B--2---:R-:W-:Y:S01]  /*00a0*/  ISETP.GE.U32.AND P0, PT, R0, UR6, PT ;  /* 0x0000000600007c0c */ /* 0x004fe2000bf06070 */
[----:B-1----:R-:W-:-:S03]  /*00b0*/  IMAD R10, R10, UR4, R11 ;  /* 0x000000040a0a7c24 */ /* 0x002fc6000f8e020b */
[----:B------:R-:W-:Y:S02]  /*00c0*/  ISETP.GE.U32.AND.EX P0, PT, RZ, UR7, PT, P0 ;  /* 0x00000007ff007c0c */ /* 0x000fe4000bf06100 */
[----:B------:R-:W-:Y:S02]  /*00d0*/  SHF.R.S32.HI R11, RZ, 0x1f, R10 ;  /* 0x0000001fff0b7819 */ /* 0x000fe4000001140a */
[----:B---3--:R-:W-:-:S04]  /*00e0*/  ISETP.GE.U32.AND P1, PT, R10, R8, PT ;  /* 0x000000080a00720c */ /* 0x008fc80003f26070 */
[----:B------:R-:W-:-:S13]  /*00f0*/  ISETP.GE.U32.OR.EX P0, PT, R11, R9, P0, P1 ;  /* 0x000000090b00720c */ /* 0x000fda0000706510 */
[----:B------:R-:W-:Y:S05]  /*0100*/  @P0 EXIT ;  /* 0x000000000000094d */ /* 0x000fea0003800000 */
[----:B------:R-:W0:Y:S01]  /*0110*/  LDCU.64 UR8, c[0x0][0x3a0] ;  /* 0x00007400ff0877ac */ /* 0x000e220008000a00 */
[----:B------:R-:W-:Y:S01]  /*0120*/  CS2R R22, SRZ ;  /* 0x0000000000167805 */ /* 0x000fe2000001ff00 */
[----:B------:R-:W1:Y:S01]  /*0130*/  LDCU.64 UR10, c[0x0][0x358] ;  /* 0x00006b00ff0a77ac */ /* 0x000e620008000a00 */
[----:B0-----:R-:W-:-:S04]  /*0140*/  UISETP.NE.U32.AND UP0, UPT, UR8, URZ, UPT ;  /* 0x000000ff0800728c */ /* 0x001fc8000bf05070 */
[----:B------:R-:W-:-:S09]  /*0150*/  UISETP.NE.AND.EX UP0, UPT, UR9, URZ, UPT, UP0 ;  /* 0x000000ff0900728c */ /* 0x000fd2000bf05300 */
[----:B-1----:R-:W-:Y:S05]  /*0160*/  BRA.U !UP0, `(.L_x_6) ;  /* 0x0000000d08647547 */ /* 0x002fea000b800000 */
[----:B------:R-:W-:Y:S02]  /*0170*/  UISETP.GE.U32.AND UP1, UPT, UR8, 0x8, UPT ;  /* 0x000000080800788c */ /* 0x000fe4000bf26070 */
[C---:B------:R-:W-:Y:S01]  /*0180*/  IMAD.WIDE.U32 R12, R0.reuse, UR8, RZ ;  /* 0x00000008000c7c25 */ /* 0x040fe2000f8e00ff */
[----:B------:R-:W-:Y:S01]  /*0190*/  ULOP3.LUT UR12, UR8, 0x7, URZ, 0xc0, !UPT ;  /* 0x00000007080c7892 */ /* 0x000fe2000f8ec0ff */
[----:B------:R-:W-:Y:S01]  /*01a0*/  CS2R R22, SRZ ;  /* 0x0000000000167805 */ /* 0x000fe2000001ff00 */
[----:B------:R-:W-:Y:S02]  /*01b0*/  UISETP.GE.U32.AND.EX UP1, UPT, UR9, URZ, UPT, UP1 ;  /* 0x000000ff0900728c */ /* 0x000fe4000bf26110 */
[----:B------:R-:W-:Y:S01]  /*01c0*/  IMAD R2, R0, UR9, R13 ;  /* 0x0000000900027c24 */ /* 0x000fe2000f8e020d */
[----:B------:R-:W-:Y:S01]  /*01d0*/  UISETP.NE.U32.AND UP0, UPT, UR12, URZ, UPT ;  /* 0x000000ff0c00728c */ /* 0x000fe2000bf05070 */
[----:B------:R-:W-:Y:S01]  /*01e0*/  UMOV UR4, URZ ;  /* 0x000000ff00047c82 */ /* 0x000fe20008000000 */
[----:B------:R-:W-:-:S02]  /*01f0*/  UMOV UR5, URZ ;  /* 0x000000ff00057c82 */ /* 0x000fc40008000000 */
[----:B------:R-:W-:Y:S02]  /*0200*/  UISETP.NE.AND.EX UP0, UPT, URZ, URZ, UPT, UP0 ;  /* 0x000000ffff00728c */ /* 0x000fe4000bf05300 */
[----:B------:R-:W-:Y:S09]  /*0210*/  BRA.U !UP1, `(.L_x_7) ;  /* 0x0000000509387547 */ /* 0x000ff2000b800000 */
[----:B------:R-:W0:Y:S01]  /*0220*/  LDCU.64 UR14, c[0x0][0x388] ;  /* 0x00007100ff0e77ac */ /* 0x000e220008000a00 */
[----:B------:R-:W-:Y:S01]  /*0230*/  CS2R R22, SRZ ;  /* 0x0000000000167805 */ /* 0x000fe2000001ff00 */
[----:B------:R-:W1:Y:S01]  /*0240*/  LDCU.64 UR6, c[0x0][0x390] ;  /* 0x00007200ff0677ac */ /* 0x000e620008000a00 */
[----:B------:R-:W2:Y:S01]  /*0250*/  LDCU UR5, c[0x0][0x3a4] ;  /* 0x00007480ff0577ac */ /* 0x000ea20008000800 */
[----:B------:R-:W-:Y:S01]  /*0260*/  ULOP3.LUT UR4, UR8, 0xfffffff8, URZ, 0xc0, !UPT ;  /* 0xfffffff808047892 */ /* 0x000fe2000f8ec0ff */
[----:B0-----:R-:W-:-:S04]  /*0270*/  LEA R14, P1, R12, UR14, 0x2 ;  /* 0x0000000e0c0e7c11 */ /* 0x001fc8000f8210ff */
[----:B------:R-:W-:Y:S02]  /*0280*/  IADD3 R14, P2, PT, R14, 0x10, RZ ;  /* 0x000000100e0e7810 */ /* 0x000fe40007f5e0ff */
[----:B------:R-:W-:Y:S02]  /*0290*/  LEA.HI.X R15, R12, UR15, R2, 0x2, P1 ;  /* 0x0000000f0c0f7c11 */ /* 0x000fe400088f1402 */
[C---:B-1----:R-:W-:Y:S01]  /*02a0*/  LEA R4, P0, R10.reuse, UR6, 0x2 ;  /* 0x000000060a047c11 */ /* 0x042fe2000f8010ff */
[----:B------:R-:W-:Y:S02]  /*02b0*/  UMOV UR6, UR4 ;  /* 0x0000000400067c82 */ /* 0x000fe40008000000 */
[----:B------:R-:W-:Y:S01]  /*02c0*/  IMAD.X R15, RZ, RZ, R15, P2 ;  /* 0x000000ffff0f7224 */ /* 0x000fe200010e060f */
[----:B------:R-:W-:Y:S01]  /*02d0*/  LEA.HI.X R5, R10, UR7, R11, 0x2, P0 ;  /* 0x000000070a057c11 */ /* 0x000fe200080f140b */
[----:B--2---:R-:W-:-:S08]  /*02e0*/  UMOV UR7, UR5 ;  /* 0x0000000500077c82 */ /* 0x004fd00008000000 */
.L_x_8:
[C---:B------:R-:W-:Y:S01]  /*02f0*/  IMAD.SHL.U32 R7, R8.reuse, 0x4, RZ ;  /* 0x0000000408077824 */ /* 0x040fe200078e00ff */
[----:B------:R-:W-:Y:S01]  /*0300*/  SHF.L.U64.HI R27, R8, 0x2, R9 ;  /* 0x00000002081b7819 */ /* 0x000fe20000010209 */
[----:B------:R-:W2:Y:S03]  /*0310*/  LDG.E R17, desc[UR10][R4.64] ;  /* 0x0000000a04117981 */ /* 0x000ea6000c1e1900 */
[-C--:B------:R-:W-:Y:S01]  /*0320*/  IADD3 R24, P0, PT, R4, R7.reuse, RZ ;  /* 0x0000000704187210 */ /* 0x080fe20007f1e0ff */
[----:B------:R-:W2:Y:S04]  /*0330*/  LDG.E R16, desc[UR10][R14.64+-0x10] ;  /* 0xfffff00a0e107981 */ /* 0x000ea8000c1e1900 */
[--C-:B------:R-:W-:Y:S01]  /*0340*/  IMAD.X R25, R5, 0x1, R27.reuse, P0 ;  /* 0x0000000105197824 */ /* 0x100fe200000e061b */
[----:B------:R-:W-:Y:S01]  /*0350*/  IADD3 R18, P0, PT, R24, R7, RZ ;  /* 0x0000000718127210 */ /* 0x000fe20007f1e0ff */
[----:B------:R-:W3:Y:S04]  /*0360*/  LDG.E R20, desc[UR10][R14.64+-0xc] ;  /* 0xfffff40a0e147981 */ /* 0x000ee8000c1e1900 */
[----:B------:R-:W3:Y:S01]  /*0370*/  LDG.E R21, desc[UR10][R24.64] ;  /* 0x0000000a18157981 */ /* 0x000ee2000c1e1900 */
[----:B------:R-:W-:-:S03]  /*0380*/  IMAD.X R19, R25, 0x1, R27, P0 ;  /* 0x0000000119137824 */ /* 0x000fc600000e061b */
[----:B------:R-:W4:Y:S04]  /*0390*/  LDG.E R6, desc[UR10][R14.64+-0x8] ;  /* 0xfffff80a0e067981 */ /* 0x000f28000c1e1900 */
[----:B------:R-:W4:Y:S01]  /*03a0*/  LDG.E R3, desc[UR10][R18.64] ;  /* 0x0000000a12037981 */ /* 0x000f22000c1e1900 */
[----:B------:R-:W-:-:S05]  /*03b0*/  IADD3 R28, P0, PT, R18, R7, RZ ;  /* 0x00000007121c7210 */ /* 0x000fca0007f1e0ff */
[----:B------:R-:W-:-:S05]  /*03c0*/  IMAD.X R29, R19, 0x1, R27, P0 ;  /* 0x00000001131d7824 */ /* 0x000fca00000e061b */
[----:B------:R-:W5:Y:S01]  /*03d0*/  LDG.E R24, desc[UR10][R28.64] ;  /* 0x0000000a1c187981 */ /* 0x000f62000c1e1900 */
[----:B--2---:R-:W-:-:S04]  /*03e0*/  IMAD R26, R16, R17, RZ ;  /* 0x00000011101a7224 */ /* 0x004fc800078e02ff */
[----:B------:R-:W0:Y:S01]  /*03f0*/  I2F.F64 R16, R26 ;  /* 0x0000001a00107312 */ /* 0x000e220000201c00 */
[----:B---3--:R-:W-:-:S07]  /*0400*/  IMAD R20, R20, R21, RZ ;  /* 0x0000001514147224 */ /* 0x008fce00078e02ff */
[----:B------:R-:W1:Y:S01]  /*0410*/  I2F.F64 R20, R20 ;  /* 0x0000001400147312 */ /* 0x000e620000201c00 */
[----:B----4-:R-:W-:Y:S01]  /*0420*/  IMAD R3, R6, R3, RZ ;  /* 0x0000000306037224 */ /* 0x010fe200078e02ff */
[----:B0-----:R-:W-:Y:S01]  /*0430*/  DADD R22, R16, R22 ;  /* 0x0000000010167229 */ /* 0x001fe20000000016 */
[----:B------:R-:W2:Y:S01]  /*0440*/  LDG.E R6, desc[UR10][R14.64] ;  /* 0x0000000a0e067981 */ /* 0x000ea2000c1e1900 */
[----:B------:R-:W-:-:S04]  /*0450*/  IADD3 R16, P0, PT, R28, R7, RZ ;  /* 0x000000071c107210 */ /* 0x000fc80007f1e0ff */
[----:B------:R0:W3:Y:S01]  /*0460*/  I2F.F64 R18, R3 ;  /* 0x0000000300127312 */ /* 0x0000e20000201c00 */
[----:B------:R-:W4:Y:S01]  /*0470*/  LDG.E R28, desc[UR10][R14.64+0x8] ;  /* 0x0000080a0e1c7981 */ /* 0x000f22000c1e1900 */
[----:B------:R-:W-:-:S03]  /*0480*/  IMAD.X R17, R29, 0x1, R27, P0 ;  /* 0x000000011d117824 */ /* 0x000fc600000e061b */
[----:B------:R-:W4:Y:S04]  /*0490*/  LDG.E R29, desc[UR10][R14.64+0x4] ;  /* 0x0000040a0e1d7981 */ /* 0x000f28000c1e1900 */
[----:B0-----:R-:W5:Y:S01]  /*04a0*/  LDG.E R3, desc[UR10][R14.64+-0x4] ;  /* 0xfffffc0a0e037981 */ /* 0x001f62000c1e1900 */
[----:B-1----:R-:W-:Y:S01]  /*04b0*/  DADD R20, R22, R20 ;  /* 0x0000000016147229 */ /* 0x002fe20000000014 */
[----:B------:R-:W-:Y:S02]  /*04c0*/  IADD3 R22, P0, PT, R16, R7, RZ ;  /* 0x0000000710167210 */ /* 0x000fe40007f1e0ff */
[----:B------:R-:W2:Y:S03]  /*04d0*/  LDG.E R25, desc[UR10][R16.64] ;  /* 0x0000000a10197981 */ /* 0x000ea6000c1e1900 */
[----:B------:R-:W-:-:S02]  /*04e0*/  IMAD.X R23, R17, 0x1, R27, P0 ;  /* 0x0000000111177824 */ /* 0x000fc400000e061b */
[----:B---3--:R-:W-:Y:S01]  /*04f0*/  DADD R20, R20, R18 ;  /* 0x0000000014147229 */ /* 0x008fe20000000012 */
[-C--:B------:R-:W-:Y:S02]  /*0500*/  IADD3 R18, P0, PT, R22, R7.reuse, RZ ;  /* 0x0000000716127210 */ /* 0x080fe40007f1e0ff */
[----:B------:R-:W4:Y:S03]  /*0510*/  LDG.E R22, desc[UR10][R22.64] ;  /* 0x0000000a16167981 */ /* 0x000f26000c1e1900 */
[----:B------:R-:W-:Y:S01]  /*0520*/  IMAD.X R19, R23, 0x1, R27, P0 ;  /* 0x0000000117137824 */ /* 0x000fe200000e061b */
[----:B------:R-:W-:-:S04]  /*0530*/  IADD3 R26, P0, PT, R18, R7, RZ ;  /* 0x00000007121a7210 */ /* 0x000fc80007f1e0ff */
[----:B------:R-:W3:Y:S01]  /*0540*/  LDG.E R18, desc[UR10][R18.64] ;  /* 0x0000000a12127981 */ /* 0x000ee2000c1e1900 */
[----:B------:R-:W-:-:S05]  /*0550*/  IMAD.X R27, R19, 0x1, R27, P0 ;  /* 0x00000001131b7824 */ /* 0x000fca00000e061b */
[----:B------:R-:W3:Y:S04]  /*0560*/  LDG.E R26, desc[UR10][R26.64] ;  /* 0x0000000a1a1a7981 */ /* 0x000ee8000c1e1900 */
[----:B------:R0:W3:Y:S01]  /*0570*/  LDG.E R19, desc[UR10][R14.64+0xc] ;  /* 0x00000c0a0e137981 */ /* 0x0000e2000c1e1900 */
[----:B------:R-:W-:-:S04]  /*0580*/  UIADD3 UR6, UP1, UPT, UR6, -0x8, URZ ;  /* 0xfffffff806067890 */ /* 0x000fc8000ff3e0ff */
[----:B------:R-:W-:Y:S02]  /*0590*/  UIADD3.X UR7, UPT, UPT, UR7, -0x1, URZ, UP1, !UPT ;  /* 0xffffffff07077890 */ /* 0x000fe40008ffe4ff */
[----:B------:R-:W-:-:S04]  /*05a0*/  UISETP.NE.U32.AND UP1, UPT, UR6, URZ, UPT ;  /* 0x000000ff0600728c */ /* 0x000fc8000bf25070 */
[----:B------:R-:W-:Y:S01]  /*05b0*/  UISETP.NE.AND.EX UP1, UPT, UR7, URZ, UPT, UP1 ;  /* 0x000000ff0700728c */ /* 0x000fe2000bf25310 */
[----:B0-----:R-:W-:Y:S02]  /*05c0*/  IADD3 R14, P1, PT, R14, 0x20, RZ ;  /* 0x000000200e0e7810 */ /* 0x001fe40007f3e0ff */
[----:B------:R-:W-:-:S03]  /*05d0*/  LEA R4, P0, R8, R4, 0x5 ;  /* 0x0000000408047211 */ /* 0x000fc600078028ff */
[----:B------:R-:W-:Y:S01]  /*05e0*/  IMAD.X R15, RZ, RZ, R15, P1 ;  /* 0x000000ffff0f7224 */ /* 0x000fe200008e060f */
[----:B------:R-:W-:Y:S01]  /*05f0*/  LEA.HI.X R5, R8, R5, R9, 0x5, P0 ;  /* 0x0000000508057211 */ /* 0x000fe200000f2c09 */
[----:B-----5:R-:W-:-:S04]  /*0600*/  IMAD R3, R3, R24, RZ ;  /* 0x0000001803037224 */ /* 0x020fc800078e02ff */
[----:B------:R-:W0:Y:S01]  /*0610*/  I2F.F64 R16, R3 ;  /* 0x0000000300107312 */ /* 0x000e220000201c00 */
[----:B--2---:R-:W-:-:S07]  /*0620*/  IMAD R25, R6, R25, RZ ;  /* 0x0000001906197224 */ /* 0x004fce00078e02ff */
[----:B------:R-:W1:Y:S01]  /*0630*/  I2F.F64 R6, R25 ;  /* 0x0000001900067312 */ /* 0x000e620000201c00 */
[----:B----4-:R-:W-:Y:S01]  /*0640*/  IMAD R29, R29, R22, RZ ;  /* 0x000000161d1d7224 */ /* 0x010fe200078e02ff */
[----:B0-----:R-:W-:-:S06]  /*0650*/  DADD R20, R20, R16 ;  /* 0x0000000014147229 */ /* 0x001fcc0000000010 */
[----:B------:R-:W0:Y:S01]  /*0660*/  I2F.F64 R16, R29 ;  /* 0x0000001d00107312 */ /* 0x000e220000201c00 */
[----:B---3--:R-:W-:Y:S01]  /*0670*/  IMAD R18, R28, R18, RZ ;  /* 0x000000121c127224 */ /* 0x008fe200078e02ff */
[----:B-1----:R-:W-:-:S06]  /*0680*/  DADD R20, R20, R6 ;  /* 0x0000000014147229 */ /* 0x002fcc0000000006 */
[----:B------:R-:W1:Y:S01]  /*0690*/  I2F.F64 R6, R18 ;  /* 0x0000001200067312 */ /* 0x000e620000201c00 */
[----:B------:R-:W-:Y:S01]  /*06a0*/  IMAD R19, R19, R26, RZ ;  /* 0x0000001a13137224 */ /* 0x000fe200078e02ff */
[----:B0-----:R-:W-:-:S06]  /*06b0*/  DADD R16, R20, R16 ;  /* 0x0000000014107229 */ /* 0x001fcc0000000010 */
[----:B------:R-:W0:Y:S02]  /*06c0*/  I2F.F64 R22, R19 ;  /* 0x0000001300167312 */ /* 0x000e240000201c00 */
[----:B-1----:R-:W-:-:S08]  /*06d0*/  DADD R6, R16, R6 ;  /* 0x0000000010067229 */ /* 0x002fd00000000006 */
[----:B0-----:R-:W-:Y:S01]  /*06e0*/  DADD R22, R6, R22 ;  /* 0x0000000006167229 */ /* 0x001fe20000000016 */
[----:B------:R-:W-:Y:S10]  /*06f0*/  BRA.U UP1, `(.L_x_8) ;  /* 0xfffffff901fc7547 */ /* 0x000ff4000b83ffff */
.L_x_7:
[----:B------:R-:W-:Y:S05]  /*0700*/  BRA.U !UP0, `(.L_x_6) ;  /* 0x0000000508fc7547 */ /* 0x000fea000b800000 */
[----:B------:R-:W-:Y:S02]  /*0710*/  UISETP.GE.U32.AND UP1, UPT, UR12, 0x4, UPT ;  /* 0x000000040c00788c */ /* 0x000fe4000bf26070 */
[----:B------:R-:W-:Y:S02]  /*0720*/  ULOP3.LUT UR9, UR8, 0x3, URZ, 0xc0, !UPT ;  /* 0x0000000308097892 */ /* 0x000fe4000f8ec0ff */
[----:B------:R-:W-:Y:S02]  /*0730*/  UISETP.GE.U32.AND.EX UP1, UPT, URZ, URZ, UPT, UP1 ;  /* 0x000000ffff00728c */ /* 0x000fe4000bf26110 */
[----:B------:R-:W-:-:S04]  /*0740*/  UISETP.NE.U32.AND UP0, UPT, UR9, URZ, UPT ;  /* 0x000000ff0900728c */ /* 0x000fc8000bf05070 */
[----:B------:R-:W-:-:S03]  /*0750*/  UISETP.NE.AND.EX UP0, UPT, URZ, URZ, UPT, UP0 ;  /* 0x000000ffff00728c */ /* 0x000fc6000bf05300 */
[----:B------:R-:W-:Y:S08]  /*0760*/  BRA.U !UP1, `(.L_x_9) ;  /* 0x0000000109f47547 */ /* 0x000ff0000b800000 */
[----:B------:R-:W0:Y:S01]  /*0770*/  LDCU.64 UR14, c[0x0][0x390] ;  /* 0x00007200ff0e77ac */ /* 0x000e220008000a00 */
[----:B------:R-:W-:Y:S01]  /*0780*/  IMAD R4, R8, UR5, RZ ;  /* 0x0000000508047c24 */ /* 0x000fe2000f8e02ff */
[----:B------:R-:W-:Y:S01]  /*0790*/  IADD3 R15, P0, PT, R12, UR4, RZ ;  /* 0x000000040c0f7c10 */ /* 0x000fe2000ff1e0ff */
[----:B------:R-:W1:Y:S02]  /*07a0*/  LDCU.64 UR12, c[0x0][0x388] ;  /* 0x00007100ff0c77ac */ /* 0x000e640008000a00 */
[----:B------:R-:W-:Y:S01]  /*07b0*/  IMAD R3, R9, UR4, R4 ;  /* 0x0000000409037c24 */ /* 0x000fe2000f8e0204 */
[----:B------:R-:W-:Y:S01]  /*07c0*/  IADD3.X R16, PT, PT, R2, UR5, RZ, P0, !PT ;  /* 0x0000000502107c10 */ /* 0x000fe200087fe4ff */
[----:B------:R-:W-:Y:S01]  /*07d0*/  IMAD.WIDE.U32 R4, R8, UR4, R10 ;  /* 0x0000000408047c25 */ /* 0x000fe2000f8e000a */
[----:B------:R-:W-:Y:S02]  /*07e0*/  UIADD3 UR7, UPT, UPT, UR4, 0x1, URZ ;  /* 0x0000000104077890 */ /* 0x000fe4000fffe0ff */
[----:B------:R-:W-:Y:S01]  /*07f0*/  UIADD3 UR6, UPT, UPT, UR4, 0x2, URZ ;  /* 0x0000000204067890 */ /* 0x000fe2000fffe0ff */
[----:B------:R-:W-:Y:S01]  /*0800*/  IMAD.IADD R3, R5, 0x1, R3 ;  /* 0x0000000105037824 */ /* 0x000fe200078e0203 */
[----:B------:R-:W-:-:S02]  /*0810*/  UIADD3 UR5, UPT, UPT, UR4, 0x3, URZ ;  /* 0x0000000304057890 */ /* 0x000fc4000fffe0ff */
[----:B------:R-:W-:Y:S01]  /*0820*/  IMAD.WIDE.U32 R6, R8, UR7, R10 ;  /* 0x0000000708067c25 */ /* 0x000fe2000f8e000a */
[----:B0-----:R-:W-:-:S03]  /*0830*/  LEA R26, P1, R4, UR14, 0x2 ;  /* 0x0000000e041a7c11 */ /* 0x001fc6000f8210ff */
[----:B------:R-:W-:Y:S01]  /*0840*/  IMAD R7, R9, UR7, R7 ;  /* 0x0000000709077c24 */ /* 0x000fe2000f8e0207 */
[----:B------:R-:W-:Y:S02]  /*0850*/  LEA R14, P2, R6, UR14, 0x2 ;  /* 0x0000000e060e7c11 */ /* 0x000fe4000f8410ff */
[----:B------:R-:W-:Y:S01]  /*0860*/  LEA.HI.X R27, R4, UR15, R3, 0x2, P1 ;  /* 0x0000000f041b7c11 */ /* 0x000fe200088f1403 */
[----:B------:R-:W-:Y:S01]  /*0870*/  IMAD.WIDE.U32 R4, R8, UR6, R10 ;  /* 0x0000000608047c25 */ /* 0x000fe2000f8e000a */
[----:B-1----:R-:W-:Y:S02]  /*0880*/  LEA R28, P0, R15, UR12, 0x2 ;  /* 0x0000000c0f1c7c11 */ /* 0x002fe4000f8010ff */
[----:B------:R-:W-:Y:S01]  /*0890*/  IADD3 R3, P1, PT, R12, UR7, RZ ;  /* 0x000000070c037c10 */ /* 0x000fe2000ff3e0ff */
[----:B------:R-:W-:Y:S01]  /*08a0*/  IMAD R5, R9, UR6, R5 ;  /* 0x0000000609057c24 */ /* 0x000fe2000f8e0205 */
[----:B------:R-:W-:Y:S01]  /*08b0*/  LEA.HI.X R29, R15, UR13, R16, 0x2, P0 ;  /* 0x0000000d0f1d7c11 */ /* 0x000fe200080f1410 */
[----:B------:R-:W2:Y:S01]  /*08c0*/  LDG.E R20, desc[UR10][R26.64] ;  /* 0x0000000a1a147981 */ /* 0x000ea2000c1e1900 */
[----:B------:R-:W-:Y:S01]  /*08d0*/  LEA.HI.X R15, R6, UR15, R7, 0x2, P2 ;  /* 0x0000000f060f7c11 */ /* 0x000fe200090f1407 */
[----:B------:R-:W-:Y:S01]  /*08e0*/  IMAD.X R16, RZ, RZ, R2, P1 ;  /* 0x000000ffff107224 */ /* 0x000fe200008e0602 */
[----:B------:R-:W-:-:S02]  /*08f0*/  LEA R6, P1, R4, UR14, 0x2 ;  /* 0x0000000e04067c11 */ /* 0x000fc4000f8210ff */
[C---:B------:R-:W-:Y:S01]  /*0900*/  LEA R24, P0, R3.reuse, UR12, 0x2 ;  /* 0x0000000c03187c11 */ /* 0x040fe2000f8010ff */
[----:B------:R-:W-:Y:S01]  /*0910*/  IMAD.WIDE.U32 R18, R8, UR5, R10 ;  /* 0x0000000508127c25 */ /* 0x000fe2000f8e000a */
[----:B------:R-:W-:Y:S01]  /*0920*/  LEA.HI.X R7, R4, UR15, R5, 0x2, P1 ;  /* 0x0000000f04077c11 */ /* 0x000fe200088f1405 */
[----:B------:R-:W3:Y:S01]  /*0930*/  LDG.E R14, desc[UR10][R14.64] ;  /* 0x0000000a0e0e7981 */ /* 0x000ee2000c1e1900 */
[----:B------:R-:W-:Y:S02]  /*0940*/  LEA.HI.X R25, R3, UR13, R16, 0x2, P0 ;  /* 0x0000000d03197c11 */ /* 0x000fe400080f1410 */
[----:B------:R-:W-:Y:S01]  /*0950*/  IADD3 R4, P0, PT, R12, UR6, RZ ;  /* 0x000000060c047c10 */ /* 0x000fe2000ff1e0ff */
[----:B------:R0:W2:Y:S04]  /*0960*/  LDG.E R3, desc[UR10][R28.64] ;  /* 0x0000000a1c037981 */ /* 0x0000a8000c1e1900 */
[----:B------:R-:W-:Y:S01]  /*0970*/  IMAD.X R5, RZ, RZ, R2, P0 ;  /* 0x000000ffff057224 */ /* 0x000fe200000e0602 */
[C---:B------:R-:W-:Y:S01]  /*0980*/  LEA R16, P0, R4.reuse, UR12, 0x2 ;  /* 0x0000000c04107c11 */ /* 0x040fe2000f8010ff */
[----:B------:R1:W3:Y:S03]  /*0990*/  LDG.E R21, desc[UR10][R24.64] ;  /* 0x0000000a18157981 */ /* 0x0002e6000c1e1900 */
[----:B------:R-:W-:Y:S01]  /*09a0*/  LEA.HI.X R17, R4, UR13, R5, 0x2, P0 ;  /* 0x0000000d04117c11 */ /* 0x000fe200080f1405 */
[----:B------:R-:W-:Y:S01]  /*09b0*/  IMAD R5, R9, UR5, R19 ;  /* 0x0000000509057c24 */ /* 0x000fe2000f8e0213 */
[----:B------:R-:W-:Y:S01]  /*09c0*/  IADD3 R19, P0, PT, R12, UR5, RZ ;  /* 0x000000050c137c10 */ /* 0x000fe2000ff1e0ff */
[----:B------:R-:W4:Y:S01]  /*09d0*/  LDG.E R7, desc[UR10][R6.64] ;  /* 0x0000000a06077981 */ /* 0x000f22000c1e1900 */
[----:B------:R-:W-:-:S03]  /*09e0*/  LEA R4, P1, R18, UR14, 0x2 ;  /* 0x0000000e12047c11 */ /* 0x000fc6000f8210ff */
[----:B0-----:R-:W-:Y:S01]  /*09f0*/  IMAD.X R28, RZ, RZ, R2, P0 ;  /* 0x000000ffff1c7224 */ /* 0x001fe200000e0602 */
[----:B------:R-:W-:Y:S01]  /*0a00*/  LEA.HI.X R5, R18, UR15, R5, 0x2, P1 ;  /* 0x0000000f12057c11 */ /* 0x000fe200088f1405 */
[----:B------:R-:W4:Y:S01]  /*0a10*/  LDG.E R16, desc[UR10][R16.64] ;  /* 0x0000000a10107981 */ /* 0x000f22000c1e1900 */
[----:B------:R-:W-:-:S03]  /*0a20*/  LEA R18, P0, R19, UR12, 0x2 ;  /* 0x0000000c13127c11 */ /* 0x000fc6000f8010ff */
[----:B------:R-:W5:Y:S01]  /*0a30*/  LDG.E R4, desc[UR10][R4.64] ;  /* 0x0000000a04047981 */ /* 0x000f62000c1e1900 */
[----:B------:R-:W-:-:S06]  /*0a40*/  LEA.HI.X R19, R19, UR13, R28, 0x2, P0 ;  /* 0x0000000d13137c11 */ /* 0x000fcc00080f141c */
[----:B------:R-:W5:Y:S01]  /*0a50*/  LDG.E R19, desc[UR10][R18.64] ;  /* 0x0000000a12137981 */ /* 0x000f62000c1e1900 */
[----:B------:R-:W-:Y:S01]  /*0a60*/  UIADD3 UR4, UPT, UPT, UR4, 0x4, URZ ;  /* 0x0000000404047890 */ /* 0x000fe2000fffe0ff */
[----:B------:R-:W-:Y:S01]  /*0a70*/  UMOV UR5, URZ ;  /* 0x000000ff00057c82 */ /* 0x000fe20008000000 */
[----:B--2---:R-:W-:-:S04]  /*0a80*/  IMAD R3, R3, R20, RZ ;  /* 0x0000001403037224 */ /* 0x004fc800078e02ff */
[----:B-1----:R-:W0:Y:S01]  /*0a90*/  I2F.F64 R24, R3 ;  /* 0x0000000300187312 */ /* 0x002e220000201c00 */
[----:B---3--:R-:W-:-:S07]  /*0aa0*/  IMAD R21, R21, R14, RZ ;  /* 0x0000000e15157224 */ /* 0x008fce00078e02ff */
[----:B------:R-:W1:Y:S01]  /*0ab0*/  I2F.F64 R14, R21 ;  /* 0x00000015000e7312 */ /* 0x000e620000201c00 */
[----:B----4-:R-:W-:Y:S01]  /*0ac0*/  IMAD R16, R16, R7, RZ ;  /* 0x0000000710107224 */ /* 0x010fe200078e02ff */
[----:B0-----:R-:W-:-:S06]  /*0ad0*/  DADD R24, R22, R24 ;  /* 0x0000000016187229 */ /* 0x001fcc0000000018 */
[----:B------:R-:W0:Y:S01]  /*0ae0*/  I2F.F64 R16, R16 ;  /* 0x0000001000107312 */ /* 0x000e220000201c00 */
[----:B-----5:R-:W-:Y:S01]  /*0af0*/  IMAD R6, R19, R4, RZ ;  /* 0x0000000413067224 */ /* 0x020fe200078e02ff */
[----:B-1----:R-:W-:-:S06]  /*0b00*/  DADD R14, R24, R14 ;  /* 0x00000000180e7229 */ /* 0x002fcc000000000e */
[----:B------:R-:W1:Y:S02]  /*0b10*/  I2F.F64 R22, R6 ;  /* 0x0000000600167312 */ /* 0x000e640000201c00 */
[----:B0-----:R-:W-:-:S08]  /*0b20*/  DADD R14, R14, R16 ;  /* 0x000000000e0e7229 */ /* 0x001fd00000000010 */
[----:B-1----:R-:W-:-:S11]  /*0b30*/  DADD R22, R14, R22 ;  /* 0x000000000e167229 */ /* 0x002fd60000000016 */
.L_x_9:
[----:B------:R-:W-:Y:S05]  /*0b40*/  BRA.U !UP0, `(.L_x_6) ;  /* 0x0000000108ec7547 */ /* 0x000fea000b800000 */
[----:B------:R-:W-:Y:S02]  /*0b50*/  UISETP.NE.U32.AND UP1, UPT, UR9, 0x1, UPT ;  /* 0x000000010900788c */ /* 0x000fe4000bf25070 */
[----:B------:R-:W-:Y:S02]  /*0b60*/  ULOP3.LUT UR6, UR8, 0x1, URZ, 0xc0, !UPT ;  /* 0x0000000108067892 */ /* 0x000fe4000f8ec0ff */
[----:B------:R-:W-:Y:S02]  /*0b70*/  UISETP.NE.AND.EX UP1, UPT, URZ, URZ, UPT, UP1 ;  /* 0x000000ffff00728c */ /* 0x000fe4000bf25310 */
[----:B------:R-:W-:-:S04]  /*0b80*/  UISETP.NE.U32.AND UP0, UPT, UR6, 0x1, UPT ;  /* 0x000000010600788c */ /* 0x000fc8000bf05070 */
[----:B------:R-:W-:-:S03]  /*0b90*/  UISETP.NE.U32.AND.EX UP0, UPT, URZ, URZ, UPT, UP0 ;  /* 0x000000ffff00728c */ /* 0x000fc6000bf05100 */
[----:B------:R-:W-:Y:S08]  /*0ba0*/  BRA.U !UP1, `(.L_x_10) ;  /* 0x0000000109847547 */ /* 0x000ff0000b800000 */
[----:B------:R-:W0:Y:S01]  /*0bb0*/  LDCU.64 UR6, c[0x0][0x388] ;  /* 0x00007100ff0677ac */ /* 0x000e220008000a00 */
[----:B------:R-:W-:Y:S01]  /*0bc0*/  IMAD R4, R8, UR5, RZ ;  /* 0x0000000508047c24 */ /* 0x000fe2000f8e02ff */
[----:B------:R-:W-:Y:S01]  /*0bd0*/  IADD3 R3, P0, PT, R12, UR4, RZ ;  /* 0x000000040c037c10 */ /* 0x000fe2000ff1e0ff */
[----:B------:R-:W-:Y:S01]  /*0be0*/  IMAD.WIDE.U32 R6, R8, UR4, R10 ;  /* 0x0000000408067c25 */ /* 0x000fe2000f8e000a */
[----:B------:R-:W1:Y:S02]  /*0bf0*/  LDCU.64 UR8, c[0x0][0x390] ;  /* 0x00007200ff0877ac */ /* 0x000e640008000a00 */
[----:B------:R-:W-:Y:S01]  /*0c00*/  IADD3.X R14, PT, PT, R2, UR5, RZ, P0, !PT ;  /* 0x00000005020e7c10 */ /* 0x000fe200087fe4ff */
[----:B------:R-:W-:Y:S01]  /*0c10*/  IMAD R15, R9, UR4, R4 ;  /* 0x00000004090f7c24 */ /* 0x000fe2000f8e0204 */
[----:B------:R-:W-:-:S03]  /*0c20*/  UIADD3 UR12, UPT, UPT, UR4, 0x1, URZ ;  /* 0x00000001040c7890 */ /* 0x000fc6000fffe0ff */
[----:B------:R-:W-:-:S03]  /*0c30*/  IMAD.IADD R15, R7, 0x1, R15 ;  /* 0x00000001070f7824 */ /* 0x000fc600078e020f */
[----:B------:R-:W-:Y:S02]  /*0c40*/  IADD3 R17, P1, PT, R12, UR12, RZ ;  /* 0x0000000c0c117c10 */ /* 0x000fe4000ff3e0ff */
[----:B0-----:R-:W-:-:S03]  /*0c50*/  LEA R4, P0, R3, UR6, 0x2 ;  /* 0x0000000603047c11 */ /* 0x001fc6000f8010ff */
[----:B------:R-:W-:Y:S01]  /*0c60*/  IMAD.X R18, RZ, RZ, R2, P1 ;  /* 0x000000ffff127224 */ /* 0x000fe200008e0602 */
[----:B------:R-:W-:Y:S02]  /*0c70*/  LEA R16, P1, R17, UR6, 0x2 ;  /* 0x0000000611107c11 */ /* 0x000fe4000f8210ff */
[----:B------:R-:W-:Y:S02]  /*0c80*/  LEA.HI.X R5, R3, UR7, R14, 0x2, P0 ;  /* 0x0000000703057c11 */ /* 0x000fe400080f140e */
[C---:B-1----:R-:W-:Y:S02]  /*0c90*/  LEA R14, P0, R6.reuse, UR8, 0x2 ;  /* 0x00000008060e7c11 */ /* 0x042fe4000f8010ff */
[----:B------:R-:W-:Y:S01]  /*0ca0*/  LEA.HI.X R17, R17, UR7, R18, 0x2, P1 ;  /* 0x0000000711117c11 */ /* 0x000fe200088f1412 */
[----:B------:R-:W2:Y:S01]  /*0cb0*/  LDG.E R4, desc[UR10][R4.64] ;  /* 0x0000000a04047981 */ /* 0x000ea2000c1e1900 */
[----:B------:R-:W-:Y:S01]  /*0cc0*/  LEA.HI.X R15, R6, UR9, R15, 0x2, P0 ;  /* 0x00000009060f7c11 */ /* 0x000fe200080f140f */
[----:B------:R-:W-:-:S02]  /*0cd0*/  IMAD.WIDE.U32 R6, R8, UR12, R10 ;  /* 0x0000000c08067c25 */ /* 0x000fc4000f8e000a */
[----:B------:R-:W3:Y:S02]  /*0ce0*/  LDG.E R16, desc[UR10][R16.64] ;  /* 0x0000000a10107981 */ /* 0x000ee4000c1e1900 */
[----:B------:R-:W-:Y:S01]  /*0cf0*/  IMAD R3, R9, UR12, R7 ;  /* 0x0000000c09037c24 */ /* 0x000fe2000f8e0207 */
[C---:B------:R-:W-:Y:S01]  /*0d00*/  LEA R18, P0, R6.reuse, UR8, 0x2 ;  /* 0x0000000806127c11 */ /* 0x040fe2000f8010ff */
[----:B------:R-:W2:Y:S03]  /*0d10*/  LDG.E R15, desc[UR10][R14.64] ;  /* 0x0000000a0e0f7981 */ /* 0x000ea6000c1e1900 */
[----:B------:R-:W-:-:S06]  /*0d20*/  LEA.HI.X R19, R6, UR9, R3, 0x2, P0 ;  /* 0x0000000906137c11 */ /* 0x000fcc00080f1403 */
[----:B------:R-:W3:Y:S01]  /*0d30*/  LDG.E R19, desc[UR10][R18.64] ;  /* 0x0000000a12137981 */ /* 0x000ee2000c1e1900 */
[----:B------:R-:W-:Y:S01]  /*0d40*/  UIADD3 UR4, UPT, UPT, UR4, 0x2, URZ ;  /* 0x0000000204047890 */ /* 0x000fe2000fffe0ff */
[----:B------:R-:W-:Y:S01]  /*0d50*/  UMOV UR5, URZ ;  /* 0x000000ff00057c82 */ /* 0x000fe20008000000 */
[----:B--2---:R-:W-:-:S04]  /*0d60*/  IMAD R3, R4, R15, RZ ;  /* 0x0000000f04037224 */ /* 0x004fc800078e02ff */
[----:B------:R-:W0:Y:S01]  /*0d70*/  I2F.F64 R6, R3 ;  /* 0x0000000300067312 */ /* 0x000e220000201c00 */
[----:B---3--:R-:W-:-:S07]  /*0d80*/  IMAD R20, R16, R19, RZ ;  /* 0x0000001310147224 */ /* 0x008fce00078e02ff */
[----:B------:R-:W1:Y:S01]  /*0d90*/  I2F.F64 R20, R20 ;  /* 0x0000001400147312 */ /* 0x000e620000201c00 */
[----:B0-----:R-:W-:-:S08]  /*0da0*/  DADD R6, R22, R6 ;  /* 0x0000000016067229 */ /* 0x001fd00000000006 */
[----:B-1----:R-:W-:-:S11]  /*0db0*/  DADD R22, R6, R20 ;  /* 0x0000000006167229 */ /* 0x002fd60000000014 */
.L_x_10:
[----:B------:R-:W-:Y:S05]  /*0dc0*/  BRA.U UP0, `(.L_x_6) ;  /* 0x00000001004c7547 */ /* 0x000fea000b800000 */
[----:B------:R-:W0:Y:S01]  /*0dd0*/  LDCU.64 UR6, c[0x0][0x388] ;  /* 0x00007100ff0677ac */ /* 0x000e220008000a00 */
[----:B------:R-:W-:Y:S01]  /*0de0*/  IMAD R4, R8, UR5, RZ ;  /* 0x0000000508047c24 */ /* 0x000fe2000f8e02ff */
[----:B------:R-:W-:Y:S01]  /*0df0*/  IADD3 R13, P0, PT, R12, UR4, RZ ;  /* 0x000000040c0d7c10 */ /* 0x000fe2000ff1e0ff */
[----:B------:R-:W-:Y:S01]  /*0e00*/  IMAD.MOV.U32 R6, RZ, RZ, R10 ;  /* 0x000000ffff067224 */ /* 0x000fe200078e000a */
[----:B------:R-:W1:Y:S01]  /*0e10*/  LDCU.64 UR8, c[0x0][0x390] ;  /* 0x00007200ff0877ac */ /* 0x000e620008000a00 */
[----:B------:R-:W-:Y:S01]  /*0e20*/  IMAD.MOV.U32 R7, RZ, RZ, R11 ;  /* 0x000000ffff077224 */ /* 0x000fe200078e000b */
[----:B------:R-:W-:Y:S01]  /*0e30*/  IADD3.X R2, PT, PT, R2, UR5, RZ, P0, !PT ;  /* 0x0000000502027c10 */ /* 0x000fe200087fe4ff */
[----:B------:R-:W-:Y:S02]  /*0e40*/  IMAD R3, R9, UR4, R4 ;  /* 0x0000000409037c24 */ /* 0x000fe4000f8e0204 */
[----:B------:R-:W-:-:S04]  /*0e50*/  IMAD.WIDE.U32 R6, R8, UR4, R6 ;  /* 0x0000000408067c25 */ /* 0x000fc8000f8e0006 */
[----:B------:R-:W-:Y:S01]  /*0e60*/  IMAD.IADD R3, R7, 0x1, R3 ;  /* 0x0000000107037824 */ /* 0x000fe200078e0203 */
[C---:B0-----:R-:W-:Y:S02]  /*0e70*/  LEA R4, P0, R13.reuse, UR6, 0x2 ;  /* 0x000000060d047c11 */ /* 0x041fe4000f8010ff */
[C---:B-1----:R-:W-:Y:S02]  /*0e80*/  LEA R12, P1, R6.reuse, UR8, 0x2 ;  /* 0x00000008060c7c11 */ /* 0x042fe4000f8210ff */
[----:B------:R-:W-:Y:S02]  /*0e90*/  LEA.HI.X R5, R13, UR7, R2, 0x2, P0 ;  /* 0x000000070d057c11 */ /* 0x000fe400080f1402 */
[----:B------:R-:W-:-:S03]  /*0ea0*/  LEA.HI.X R13, R6, UR9, R3, 0x2, P1 ;  /* 0x00000009060d7c11 */ /* 0x000fc600088f1403 */
[----:B------:R-:W2:Y:S04]  /*0eb0*/  LDG.E R4, desc[UR10][R4.64] ;  /* 0x0000000a04047981 */ /* 0x000ea8000c1e1900 */
[----:B------:R-:W2:Y:S02]  /*0ec0*/  LDG.E R13, desc[UR10][R12.64] ;  /* 0x0000000a0c0d7981 */ /* 0x000ea4000c1e1900 */
[----:B--2---:R-:W-:-:S06]  /*0ed0*/  IMAD R2, R4, R13, RZ ;  /* 0x0000000d04027224 */ /* 0x004fcc00078e02ff */
[----:B------:R-:W0:Y:S02]  /*0ee0*/  I2F.F64 R2, R2 ;  /* 0x0000000200027312 */ /* 0x000e240000201c00 */
[----:B0-----:R-:W-:-:S11]  /*0ef0*/  DADD R22, R22, R2 ;  /* 0x0000000016167229 */ /* 0x001fd60000000002 */
.L_x_6:
[----:B------:R-:W0:Y:S01]  /*0f00*/  LDCU.64 UR4, c[0x0][0x380] ;  /* 0x00007000ff0477ac */ /* 0x000e220008000a00 */
[----:B------:R-:W-:Y:S01]  /*0f10*/  IMAD.MOV.U32 R2, RZ, RZ, R10 ;  /* 0x000000ffff027224 */ /* 0x000fe200078e000a */
[----:B------:R-:W1:Y:S01]  /*0f20*/  F2I.F64.TRUNC R23, R22 ;  /* 0x0000001600177311 */ /* 0x000e62000030d100 */
[----:B------:R-:W-:Y:S02]  /*0f30*/  IMAD.MOV.U32 R3, RZ, RZ, R11 ;  /* 0x000000ffff037224 */ /* 0x000fe400078e000b */
[----:B------:R-:W-:-:S04]  /*0f40*/  IMAD.WIDE.U32 R2, R0, R8, R2 ;  /* 0x0000000800027225 */ /* 0x000fc800078e0002 */
[----:B------:R-:W-:Y:S01]  /*0f50*/  IMAD R9, R0, R9, R3 ;  /* 0x0000000900097224 */ /* 0x000fe200078e0203 */
[----:B0-----:R-:W-:-:S04]  /*0f60*/  LEA R4, P0, R2, UR4, 0x2 ;  /* 0x0000000402047c11 */ /* 0x001fc8000f8010ff */
[----:B------:R-:W-:-:S05]  /*0f70*/  LEA.HI.X R5, R2, UR5, R9, 0x2, P0 ;  /* 0x0000000502057c11 */ /* 0x000fca00080f1409 */
[----:B-1----:R-:W-:Y:S01]  /*0f80*/  STG.E desc[UR10][R4.64], R23 ;  /* 0x0000001704007986 */ /* 0x002fe2000c10190a */
[----:B------:R-:W-:Y:S05]  /*0f90*/  EXIT ;  /* 0x000000000000794d */ /* 0x000fea0003800000 */
.L_x_11:
        /* <DEDUP_REMOVED lines=14> */
.L_x_14:


//--------------------- .nv.shared.reserved.0     --------------------------
	.section	.nv.shared.reserved.0,"aw",@nobits
	.weak		__nv_reservedSMEM_offset_0_alias
	.size		__nv_reservedSMEM_offset_0_alias, 0, 64
	.other		__nv_reservedSMEM_offset_0_alias,@"STO_CUDA_RESERVED_SHARED STV_DEFAULT"
__nv_reservedSMEM_offset_0_alias:
	.zero		0
	.zero		64


//--------------------- .nv.shared._Z20VectorTiledMulKernelPiS_S_mmm --------------------------
	.section	.nv.shared._Z20VectorTiledMulKernelPiS_S_mmm,"aw",@nobits
	.sectionflags	@""
	.align	4
.nv.shared._Z20VectorTiledMulKernelPiS_S_mmm:
	.zero		9216


//--------------------- .nv.constant0._Z22VectorMatrixInitializePimm --------------------------
	.section	.nv.constant0._Z22VectorMatrixInitializePimm,"a",@progbits
	.sectionflags	@""
	.align	4
.nv.constant0._Z22VectorMatrixInitializePimm:
	.zero		920


//--------------------- .nv.constant0._Z20VectorTiledMulKernelPiS_S_mmm --------------------------
	.section	.nv.constant0._Z20VectorTiledMulKernelPiS_S_mmm,"a",@progbits
	.sectionflags	@""
	.align	4
.nv.constant0._Z20VectorTiledMulKernelPiS_S_mmm:
	.zero		944


//--------------------- .nv.constant0._Z15VectorMulKernelPiS_S_mmm --------------------------
	.section	.nv.constant0._Z15VectorMulKernelPiS_S_mmm,"a",@progbits
	.sectionflags	@""
	.align	4
.nv.constant0._Z15VectorMulKernelPiS_S_mmm:
	.zero		944


//--------------------- SYMBOLS --------------------------

	.type		.nv.reservedSmem.offset0,@object
	.size		.nv.reservedSmem.offset0,0x4
	.type		.nv.reservedSmem.cap,@object
	.size		.nv.reservedSmem.cap,0x4
